//
// Generated by NVIDIA NVVM Compiler
//
// Compiler Build ID: CL-36424714
// Cuda compilation tools, release 13.0, V13.0.88
// Based on NVVM 20.0.0
//

.version 9.0
.target sm_100
.address_size 64

	// .globl	_Z14calculateCountPiPKhPfS_iiiiiii

.visible .entry _Z14calculateCountPiPKhPfS_iiiiiii(
	.param .u64 .ptr .align 1 _Z14calculateCountPiPKhPfS_iiiiiii_param_0,
	.param .u64 .ptr .align 1 _Z14calculateCountPiPKhPfS_iiiiiii_param_1,
	.param .u64 .ptr .align 1 _Z14calculateCountPiPKhPfS_iiiiiii_param_2,
	.param .u64 .ptr .align 1 _Z14calculateCountPiPKhPfS_iiiiiii_param_3,
	.param .u32 _Z14calculateCountPiPKhPfS_iiiiiii_param_4,
	.param .u32 _Z14calculateCountPiPKhPfS_iiiiiii_param_5,
	.param .u32 _Z14calculateCountPiPKhPfS_iiiiiii_param_6,
	.param .u32 _Z14calculateCountPiPKhPfS_iiiiiii_param_7,
	.param .u32 _Z14calculateCountPiPKhPfS_iiiiiii_param_8,
	.param .u32 _Z14calculateCountPiPKhPfS_iiiiiii_param_9,
	.param .u32 _Z14calculateCountPiPKhPfS_iiiiiii_param_10
)
{
	.local .align 16 .b8 	__local_depot0[4096];
	.reg .b64 	%SP;
	.reg .b64 	%SPL;
	.reg .pred 	%p<68>;
	.reg .b32 	%r<399>;
	.reg .b32 	%f<129>;
	.reg .b64 	%rd<103>;

	mov.u64 	%SPL, __local_depot0;
	ld.param.u64 	%rd12, [_Z14calculateCountPiPKhPfS_iiiiiii_param_0];
	ld.param.u64 	%rd13, [_Z14calculateCountPiPKhPfS_iiiiiii_param_1];
	ld.param.u64 	%rd14, [_Z14calculateCountPiPKhPfS_iiiiiii_param_2];
	ld.param.u64 	%rd15, [_Z14calculateCountPiPKhPfS_iiiiiii_param_3];
	ld.param.u32 	%r182, [_Z14calculateCountPiPKhPfS_iiiiiii_param_4];
	ld.param.u32 	%r183, [_Z14calculateCountPiPKhPfS_iiiiiii_param_5];
	ld.param.u32 	%r177, [_Z14calculateCountPiPKhPfS_iiiiiii_param_6];
	ld.param.u32 	%r178, [_Z14calculateCountPiPKhPfS_iiiiiii_param_7];
	ld.param.u32 	%r179, [_Z14calculateCountPiPKhPfS_iiiiiii_param_8];
	ld.param.u32 	%r180, [_Z14calculateCountPiPKhPfS_iiiiiii_param_9];
	cvta.to.global.u64 	%rd1, %rd13;
	cvta.to.global.u64 	%rd2, %rd15;
	cvta.to.global.u64 	%rd3, %rd14;
	cvta.to.global.u64 	%rd16, %rd12;
	add.u64 	%rd4, %SPL, 0;
	mov.u32 	%r184, %ctaid.x;
	mov.u32 	%r185, %ntid.x;
	mov.u32 	%r186, %tid.x;
	mad.lo.s32 	%r1, %r184, %r185, %r186;
	shl.b32 	%r187, %r1, 1;
	mul.wide.s32 	%rd18, %r187, 4;
	add.s64 	%rd19, %rd16, %rd18;
	ld.global.u32 	%r188, [%rd19];
	ld.global.u32 	%r189, [%rd19+4];
	sub.s32 	%r190, %r189, %r182;
	add.s32 	%r191, %r189, %r182;
	sub.s32 	%r192, %r188, %r182;
	add.s32 	%r193, %r188, %r182;
	max.s32 	%r337, %r190, 0;
	setp.lt.s32 	%p1, %r191, %r183;
	add.s32 	%r194, %r183, -1;
	selp.b32 	%r195, %r191, %r194, %p1;
	max.s32 	%r3, %r192, 0;
	setp.lt.s32 	%p2, %r193, %r177;
	add.s32 	%r196, %r177, -1;
	selp.b32 	%r4, %r193, %r196, %p2;
	sub.s32 	%r5, %r195, %r337;
	sub.s32 	%r6, %r4, %r3;
	mul.lo.s32 	%r7, %r5, %r6;
	setp.lt.s32 	%p3, %r5, 1;
	@%p3 bra 	$L__BB0_10;
	and.b32  	%r8, %r6, 3;
	mov.b32 	%r335, 0;
	mov.u32 	%r340, %r335;
$L__BB0_2:
	mov.u32 	%r10, %r340;
	setp.ge.s32 	%p4, %r3, %r4;
	@%p4 bra 	$L__BB0_9;
	setp.eq.s32 	%p5, %r8, 0;
	mul.lo.s32 	%r12, %r337, %r177;
	mov.u32 	%r338, %r3;
	mov.u32 	%r340, %r10;
	@%p5 bra 	$L__BB0_7;
	add.s32 	%r338, %r3, 1;
	setp.eq.s32 	%p6, %r8, 1;
	add.s32 	%r199, %r3, %r12;
	cvt.s64.s32 	%rd20, %r199;
	add.s64 	%rd5, %rd1, %rd20;
	ld.global.u8 	%r200, [%rd5];
	mul.wide.s32 	%rd21, %r10, 4;
	add.s64 	%rd6, %rd4, %rd21;
	st.local.u32 	[%rd6], %r200;
	add.s32 	%r340, %r10, 1;
	@%p6 bra 	$L__BB0_7;
	add.s32 	%r338, %r3, 2;
	setp.eq.s32 	%p7, %r8, 2;
	ld.global.u8 	%r201, [%rd5+1];
	st.local.u32 	[%rd6+4], %r201;
	add.s32 	%r340, %r10, 2;
	@%p7 bra 	$L__BB0_7;
	add.s32 	%r338, %r3, 3;
	ld.global.u8 	%r202, [%rd5+2];
	st.local.u32 	[%rd6+8], %r202;
	add.s32 	%r340, %r10, 3;
$L__BB0_7:
	sub.s32 	%r203, %r3, %r4;
	setp.gt.u32 	%p8, %r203, -4;
	@%p8 bra 	$L__BB0_9;
$L__BB0_8:
	add.s32 	%r204, %r338, %r12;
	cvt.s64.s32 	%rd22, %r204;
	add.s64 	%rd23, %rd1, %rd22;
	ld.global.u8 	%r205, [%rd23];
	mul.wide.s32 	%rd24, %r340, 4;
	add.s64 	%rd25, %rd4, %rd24;
	st.local.u32 	[%rd25], %r205;
	ld.global.u8 	%r206, [%rd23+1];
	st.local.u32 	[%rd25+4], %r206;
	ld.global.u8 	%r207, [%rd23+2];
	st.local.u32 	[%rd25+8], %r207;
	ld.global.u8 	%r208, [%rd23+3];
	st.local.u32 	[%rd25+12], %r208;
	add.s32 	%r340, %r340, 4;
	add.s32 	%r338, %r338, 4;
	setp.ne.s32 	%p9, %r338, %r4;
	@%p9 bra 	$L__BB0_8;
$L__BB0_9:
	add.s32 	%r337, %r337, 1;
	add.s32 	%r335, %r335, 1;
	setp.eq.s32 	%p10, %r335, %r5;
	@%p10 bra 	$L__BB0_10;
	bra.uni 	$L__BB0_2;
$L__BB0_10:
	setp.lt.s32 	%p11, %r178, 1;
	@%p11 bra 	$L__BB0_68;
	setp.lt.s32 	%p12, %r179, 1;
	shr.u32 	%r209, %r180, 31;
	add.s32 	%r210, %r180, %r209;
	shr.s32 	%r22, %r210, 1;
	mul.lo.s32 	%r23, %r180, %r1;
	@%p12 bra 	$L__BB0_54;
	and.b32  	%r24, %r179, 7;
	and.b32  	%r25, %r179, 3;
	and.b32  	%r26, %r179, 2147483640;
	and.b32  	%r27, %r179, 1;
	neg.s32 	%r28, %r26;
	shl.b32 	%r29, %r179, 1;
	mov.b32 	%r341, 0;
$L__BB0_13:
	setp.lt.u32 	%p21, %r179, 8;
	mul.lo.s32 	%r31, %r29, %r341;
	mov.b32 	%r375, 0;
	mov.u32 	%r347, %r375;
	mov.u32 	%r346, %r22;
	@%p21 bra 	$L__BB0_32;
	mov.b32 	%r347, 0;
	mov.u32 	%r342, %r31;
	mov.u32 	%r343, %r28;
	mov.u32 	%r346, %r22;
$L__BB0_15:
	.pragma "nounroll";
	mul.wide.s32 	%rd27, %r342, 4;
	add.s64 	%rd28, %rd2, %rd27;
	add.s64 	%rd7, %rd28, 32;
	ld.global.u32 	%r36, [%rd28];
	ld.global.u32 	%r217, [%rd28+4];
	max.s32 	%r218, %r36, %r217;
	setp.ge.s32 	%p22, %r218, %r7;
	@%p22 bra 	$L__BB0_17;
	mul.wide.s32 	%rd29, %r36, 4;
	add.s64 	%rd30, %rd4, %rd29;
	ld.local.u32 	%r219, [%rd30];
	mul.wide.s32 	%rd31, %r217, 4;
	add.s64 	%rd32, %rd4, %rd31;
	ld.local.u32 	%r220, [%rd32];
	setp.lt.s32 	%p23, %r219, %r220;
	selp.b32 	%r221, %r346, 0, %p23;
	add.s32 	%r347, %r221, %r347;
	shr.u32 	%r222, %r346, 31;
	add.s32 	%r223, %r346, %r222;
	shr.s32 	%r346, %r223, 1;
$L__BB0_17:
	ld.global.u32 	%r42, [%rd7+-24];
	ld.global.u32 	%r224, [%rd7+-20];
	max.s32 	%r225, %r42, %r224;
	setp.ge.s32 	%p24, %r225, %r7;
	@%p24 bra 	$L__BB0_19;
	mul.wide.s32 	%rd33, %r42, 4;
	add.s64 	%rd34, %rd4, %rd33;
	ld.local.u32 	%r226, [%rd34];
	mul.wide.s32 	%rd35, %r224, 4;
	add.s64 	%rd36, %rd4, %rd35;
	ld.local.u32 	%r227, [%rd36];
	setp.lt.s32 	%p25, %r226, %r227;
	selp.b32 	%r228, %r346, 0, %p25;
	add.s32 	%r347, %r228, %r347;
	shr.u32 	%r229, %r346, 31;
	add.s32 	%r230, %r346, %r229;
	shr.s32 	%r346, %r230, 1;
$L__BB0_19:
	ld.global.u32 	%r48, [%rd7+-16];
	ld.global.u32 	%r231, [%rd7+-12];
	max.s32 	%r232, %r48, %r231;
	setp.ge.s32 	%p26, %r232, %r7;
	@%p26 bra 	$L__BB0_21;
	mul.wide.s32 	%rd37, %r48, 4;
	add.s64 	%rd38, %rd4, %rd37;
	ld.local.u32 	%r233, [%rd38];
	mul.wide.s32 	%rd39, %r231, 4;
	add.s64 	%rd40, %rd4, %rd39;
	ld.local.u32 	%r234, [%rd40];
	setp.lt.s32 	%p27, %r233, %r234;
	selp.b32 	%r235, %r346, 0, %p27;
	add.s32 	%r347, %r235, %r347;
	shr.u32 	%r236, %r346, 31;
	add.s32 	%r237, %r346, %r236;
	shr.s32 	%r346, %r237, 1;
$L__BB0_21:
	ld.global.u32 	%r54, [%rd7+-8];
	ld.global.u32 	%r238, [%rd7+-4];
	max.s32 	%r239, %r54, %r238;
	setp.ge.s32 	%p28, %r239, %r7;
	@%p28 bra 	$L__BB0_23;
	mul.wide.s32 	%rd41, %r54, 4;
	add.s64 	%rd42, %rd4, %rd41;
	ld.local.u32 	%r240, [%rd42];
	mul.wide.s32 	%rd43, %r238, 4;
	add.s64 	%rd44, %rd4, %rd43;
	ld.local.u32 	%r241, [%rd44];
	setp.lt.s32 	%p29, %r240, %r241;
	selp.b32 	%r242, %r346, 0, %p29;
	add.s32 	%r347, %r242, %r347;
	shr.u32 	%r243, %r346, 31;
	add.s32 	%r244, %r346, %r243;
	shr.s32 	%r346, %r244, 1;
$L__BB0_23:
	ld.global.u32 	%r60, [%rd7];
	ld.global.u32 	%r245, [%rd7+4];
	max.s32 	%r246, %r60, %r245;
	setp.ge.s32 	%p30, %r246, %r7;
	@%p30 bra 	$L__BB0_25;
	mul.wide.s32 	%rd45, %r60, 4;
	add.s64 	%rd46, %rd4, %rd45;
	ld.local.u32 	%r247, [%rd46];
	mul.wide.s32 	%rd47, %r245, 4;
	add.s64 	%rd48, %rd4, %rd47;
	ld.local.u32 	%r248, [%rd48];
	setp.lt.s32 	%p31, %r247, %r248;
	selp.b32 	%r249, %r346, 0, %p31;
	add.s32 	%r347, %r249, %r347;
	shr.u32 	%r250, %r346, 31;
	add.s32 	%r251, %r346, %r250;
	shr.s32 	%r346, %r251, 1;
$L__BB0_25:
	ld.global.u32 	%r66, [%rd7+8];
	ld.global.u32 	%r252, [%rd7+12];
	max.s32 	%r253, %r66, %r252;
	setp.ge.s32 	%p32, %r253, %r7;
	@%p32 bra 	$L__BB0_27;
	mul.wide.s32 	%rd49, %r66, 4;
	add.s64 	%rd50, %rd4, %rd49;
	ld.local.u32 	%r254, [%rd50];
	mul.wide.s32 	%rd51, %r252, 4;
	add.s64 	%rd52, %rd4, %rd51;
	ld.local.u32 	%r255, [%rd52];
	setp.lt.s32 	%p33, %r254, %r255;
	selp.b32 	%r256, %r346, 0, %p33;
	add.s32 	%r347, %r256, %r347;
	shr.u32 	%r257, %r346, 31;
	add.s32 	%r258, %r346, %r257;
	shr.s32 	%r346, %r258, 1;
$L__BB0_27:
	ld.global.u32 	%r72, [%rd7+16];
	ld.global.u32 	%r259, [%rd7+20];
	max.s32 	%r260, %r72, %r259;
	setp.ge.s32 	%p34, %r260, %r7;
	@%p34 bra 	$L__BB0_29;
	mul.wide.s32 	%rd53, %r72, 4;
	add.s64 	%rd54, %rd4, %rd53;
	ld.local.u32 	%r261, [%rd54];
	mul.wide.s32 	%rd55, %r259, 4;
	add.s64 	%rd56, %rd4, %rd55;
	ld.local.u32 	%r262, [%rd56];
	setp.lt.s32 	%p35, %r261, %r262;
	selp.b32 	%r263, %r346, 0, %p35;
	add.s32 	%r347, %r263, %r347;
	shr.u32 	%r264, %r346, 31;
	add.s32 	%r265, %r346, %r264;
	shr.s32 	%r346, %r265, 1;
$L__BB0_29:
	ld.global.u32 	%r78, [%rd7+24];
	ld.global.u32 	%r266, [%rd7+28];
	max.s32 	%r267, %r78, %r266;
	setp.ge.s32 	%p36, %r267, %r7;
	@%p36 bra 	$L__BB0_31;
	mul.wide.s32 	%rd57, %r78, 4;
	add.s64 	%rd58, %rd4, %rd57;
	ld.local.u32 	%r268, [%rd58];
	mul.wide.s32 	%rd59, %r266, 4;
	add.s64 	%rd60, %rd4, %rd59;
	ld.local.u32 	%r269, [%rd60];
	setp.lt.s32 	%p37, %r268, %r269;
	selp.b32 	%r270, %r346, 0, %p37;
	add.s32 	%r347, %r270, %r347;
	shr.u32 	%r271, %r346, 31;
	add.s32 	%r272, %r346, %r271;
	shr.s32 	%r346, %r272, 1;
$L__BB0_31:
	add.s32 	%r343, %r343, 8;
	add.s32 	%r342, %r342, 16;
	setp.ne.s32 	%p38, %r343, 0;
	mov.u32 	%r375, %r26;
	@%p38 bra 	$L__BB0_15;
$L__BB0_32:
	setp.eq.s32 	%p39, %r24, 0;
	@%p39 bra 	$L__BB0_53;
	add.s32 	%r274, %r24, -1;
	setp.lt.u32 	%p40, %r274, 3;
	@%p40 bra 	$L__BB0_43;
	shl.b32 	%r275, %r375, 1;
	add.s32 	%r276, %r275, %r31;
	mul.wide.s32 	%rd61, %r276, 4;
	add.s64 	%rd8, %rd2, %rd61;
	ld.global.u32 	%r90, [%rd8];
	ld.global.u32 	%r277, [%rd8+4];
	max.s32 	%r278, %r90, %r277;
	setp.ge.s32 	%p41, %r278, %r7;
	@%p41 bra 	$L__BB0_36;
	mul.wide.s32 	%rd62, %r90, 4;
	add.s64 	%rd63, %rd4, %rd62;
	ld.local.u32 	%r279, [%rd63];
	mul.wide.s32 	%rd64, %r277, 4;
	add.s64 	%rd65, %rd4, %rd64;
	ld.local.u32 	%r280, [%rd65];
	setp.lt.s32 	%p42, %r279, %r280;
	selp.b32 	%r281, %r346, 0, %p42;
	add.s32 	%r347, %r281, %r347;
	shr.u32 	%r282, %r346, 31;
	add.s32 	%r283, %r346, %r282;
	shr.s32 	%r346, %r283, 1;
$L__BB0_36:
	ld.global.u32 	%r96, [%rd8+8];
	ld.global.u32 	%r284, [%rd8+12];
	max.s32 	%r285, %r96, %r284;
	setp.ge.s32 	%p43, %r285, %r7;
	@%p43 bra 	$L__BB0_38;
	mul.wide.s32 	%rd66, %r96, 4;
	add.s64 	%rd67, %rd4, %rd66;
	ld.local.u32 	%r286, [%rd67];
	mul.wide.s32 	%rd68, %r284, 4;
	add.s64 	%rd69, %rd4, %rd68;
	ld.local.u32 	%r287, [%rd69];
	setp.lt.s32 	%p44, %r286, %r287;
	selp.b32 	%r288, %r346, 0, %p44;
	add.s32 	%r347, %r288, %r347;
	shr.u32 	%r289, %r346, 31;
	add.s32 	%r290, %r346, %r289;
	shr.s32 	%r346, %r290, 1;
$L__BB0_38:
	ld.global.u32 	%r102, [%rd8+16];
	ld.global.u32 	%r291, [%rd8+20];
	max.s32 	%r292, %r102, %r291;
	setp.ge.s32 	%p45, %r292, %r7;
	@%p45 bra 	$L__BB0_40;
	mul.wide.s32 	%rd70, %r102, 4;
	add.s64 	%rd71, %rd4, %rd70;
	ld.local.u32 	%r293, [%rd71];
	mul.wide.s32 	%rd72, %r291, 4;
	add.s64 	%rd73, %rd4, %rd72;
	ld.local.u32 	%r294, [%rd73];
	setp.lt.s32 	%p46, %r293, %r294;
	selp.b32 	%r295, %r346, 0, %p46;
	add.s32 	%r347, %r295, %r347;
	shr.u32 	%r296, %r346, 31;
	add.s32 	%r297, %r346, %r296;
	shr.s32 	%r346, %r297, 1;
$L__BB0_40:
	ld.global.u32 	%r108, [%rd8+24];
	ld.global.u32 	%r298, [%rd8+28];
	max.s32 	%r299, %r108, %r298;
	setp.ge.s32 	%p47, %r299, %r7;
	@%p47 bra 	$L__BB0_42;
	mul.wide.s32 	%rd74, %r108, 4;
	add.s64 	%rd75, %rd4, %rd74;
	ld.local.u32 	%r300, [%rd75];
	mul.wide.s32 	%rd76, %r298, 4;
	add.s64 	%rd77, %rd4, %rd76;
	ld.local.u32 	%r301, [%rd77];
	setp.lt.s32 	%p48, %r300, %r301;
	selp.b32 	%r302, %r346, 0, %p48;
	add.s32 	%r347, %r302, %r347;
	shr.u32 	%r303, %r346, 31;
	add.s32 	%r304, %r346, %r303;
	shr.s32 	%r346, %r304, 1;
$L__BB0_42:
	add.s32 	%r375, %r375, 4;
$L__BB0_43:
	setp.eq.s32 	%p49, %r25, 0;
	@%p49 bra 	$L__BB0_53;
	setp.eq.s32 	%p50, %r25, 1;
	@%p50 bra 	$L__BB0_50;
	shl.b32 	%r306, %r375, 1;
	add.s32 	%r307, %r306, %r31;
	mul.wide.s32 	%rd78, %r307, 4;
	add.s64 	%rd9, %rd2, %rd78;
	ld.global.u32 	%r119, [%rd9];
	ld.global.u32 	%r308, [%rd9+4];
	max.s32 	%r309, %r119, %r308;
	setp.ge.s32 	%p51, %r309, %r7;
	@%p51 bra 	$L__BB0_47;
	mul.wide.s32 	%rd79, %r119, 4;
	add.s64 	%rd80, %rd4, %rd79;
	ld.local.u32 	%r310, [%rd80];
	mul.wide.s32 	%rd81, %r308, 4;
	add.s64 	%rd82, %rd4, %rd81;
	ld.local.u32 	%r311, [%rd82];
	setp.lt.s32 	%p52, %r310, %r311;
	selp.b32 	%r312, %r346, 0, %p52;
	add.s32 	%r347, %r312, %r347;
	shr.u32 	%r313, %r346, 31;
	add.s32 	%r314, %r346, %r313;
	shr.s32 	%r346, %r314, 1;
$L__BB0_47:
	ld.global.u32 	%r125, [%rd9+8];
	ld.global.u32 	%r315, [%rd9+12];
	max.s32 	%r316, %r125, %r315;
	setp.ge.s32 	%p53, %r316, %r7;
	@%p53 bra 	$L__BB0_49;
	mul.wide.s32 	%rd83, %r125, 4;
	add.s64 	%rd84, %rd4, %rd83;
	ld.local.u32 	%r317, [%rd84];
	mul.wide.s32 	%rd85, %r315, 4;
	add.s64 	%rd86, %rd4, %rd85;
	ld.local.u32 	%r318, [%rd86];
	setp.lt.s32 	%p54, %r317, %r318;
	selp.b32 	%r319, %r346, 0, %p54;
	add.s32 	%r347, %r319, %r347;
	shr.u32 	%r320, %r346, 31;
	add.s32 	%r321, %r346, %r320;
	shr.s32 	%r346, %r321, 1;
$L__BB0_49:
	add.s32 	%r375, %r375, 2;
$L__BB0_50:
	setp.eq.s32 	%p55, %r27, 0;
	@%p55 bra 	$L__BB0_53;
	shl.b32 	%r322, %r375, 1;
	add.s32 	%r323, %r322, %r31;
	mul.wide.s32 	%rd87, %r323, 4;
	add.s64 	%rd88, %rd2, %rd87;
	ld.global.u32 	%r136, [%rd88];
	ld.global.u32 	%r324, [%rd88+4];
	max.s32 	%r325, %r136, %r324;
	setp.ge.s32 	%p56, %r325, %r7;
	@%p56 bra 	$L__BB0_53;
	mul.wide.s32 	%rd89, %r136, 4;
	add.s64 	%rd90, %rd4, %rd89;
	ld.local.u32 	%r326, [%rd90];
	mul.wide.s32 	%rd91, %r324, 4;
	add.s64 	%rd92, %rd4, %rd91;
	ld.local.u32 	%r327, [%rd92];
	setp.lt.s32 	%p57, %r326, %r327;
	selp.b32 	%r328, %r346, 0, %p57;
	add.s32 	%r347, %r328, %r347;
$L__BB0_53:
	add.s32 	%r329, %r347, %r23;
	mul.wide.s32 	%rd93, %r329, 4;
	add.s64 	%rd94, %rd3, %rd93;
	ld.global.f32 	%f38, [%rd94];
	add.f32 	%f39, %f38, 0f3F800000;
	st.global.f32 	[%rd94], %f39;
	add.s32 	%r341, %r341, 1;
	setp.eq.s32 	%p58, %r341, %r178;
	@%p58 bra 	$L__BB0_68;
	bra.uni 	$L__BB0_13;
$L__BB0_54:
	mul.wide.s32 	%rd26, %r23, 4;
	add.s64 	%rd10, %rd3, %rd26;
	and.b32  	%r141, %r178, 15;
	setp.lt.u32 	%p13, %r178, 16;
	@%p13 bra 	$L__BB0_58;
	and.b32  	%r142, %r178, 2147483632;
	ld.global.f32 	%f128, [%rd10];
	mov.b32 	%r391, 0;
$L__BB0_56:
	.pragma "nounroll";
	add.f32 	%f9, %f128, 0f3F800000;
	add.f32 	%f10, %f9, 0f3F800000;
	add.f32 	%f11, %f10, 0f3F800000;
	add.f32 	%f12, %f11, 0f3F800000;
	add.f32 	%f13, %f12, 0f3F800000;
	add.f32 	%f14, %f13, 0f3F800000;
	add.f32 	%f15, %f14, 0f3F800000;
	add.f32 	%f16, %f15, 0f3F800000;
	add.f32 	%f17, %f16, 0f3F800000;
	add.f32 	%f18, %f17, 0f3F800000;
	add.f32 	%f19, %f18, 0f3F800000;
	add.f32 	%f20, %f19, 0f3F800000;
	add.f32 	%f21, %f20, 0f3F800000;
	add.f32 	%f22, %f21, 0f3F800000;
	add.f32 	%f23, %f22, 0f3F800000;
	add.f32 	%f128, %f23, 0f3F800000;
	add.s32 	%r391, %r391, 16;
	setp.eq.s32 	%p14, %r391, %r142;
	@%p14 bra 	$L__BB0_57;
	bra.uni 	$L__BB0_56;
$L__BB0_57:
	st.global.f32 	[%rd10], %f128;
$L__BB0_58:
	setp.eq.s32 	%p15, %r141, 0;
	@%p15 bra 	$L__BB0_68;
	and.b32  	%r150, %r178, 7;
	setp.lt.u32 	%p16, %r141, 8;
	@%p16 bra 	$L__BB0_61;
	ld.global.f32 	%f24, [%rd10];
	add.f32 	%f25, %f24, 0f3F800000;
	add.f32 	%f26, %f25, 0f3F800000;
	add.f32 	%f27, %f26, 0f3F800000;
	add.f32 	%f28, %f27, 0f3F800000;
	add.f32 	%f29, %f28, 0f3F800000;
	add.f32 	%f30, %f29, 0f3F800000;
	add.f32 	%f31, %f30, 0f3F800000;
	add.f32 	%f32, %f31, 0f3F800000;
	st.global.f32 	[%rd10], %f32;
$L__BB0_61:
	setp.eq.s32 	%p17, %r150, 0;
	@%p17 bra 	$L__BB0_68;
	and.b32  	%r151, %r178, 3;
	setp.lt.u32 	%p18, %r150, 4;
	@%p18 bra 	$L__BB0_64;
	ld.global.f32 	%f33, [%rd10];
	add.f32 	%f34, %f33, 0f3F800000;
	add.f32 	%f35, %f34, 0f3F800000;
	add.f32 	%f36, %f35, 0f3F800000;
	add.f32 	%f37, %f36, 0f3F800000;
	st.global.f32 	[%rd10], %f37;
$L__BB0_64:
	setp.eq.s32 	%p19, %r151, 0;
	@%p19 bra 	$L__BB0_68;
	ld.global.f32 	%f127, [%rd10];
	mov.b32 	%r390, 0;
$L__BB0_66:
	.pragma "nounroll";
	add.f32 	%f127, %f127, 0f3F800000;
	add.s32 	%r390, %r390, 1;
	setp.ne.s32 	%p20, %r390, %r151;
	@%p20 bra 	$L__BB0_66;
	st.global.f32 	[%rd10], %f127;
$L__BB0_68:
	setp.lt.s32 	%p59, %r180, 1;
	@%p59 bra 	$L__BB0_81;
	ld.param.u32 	%r334, [_Z14calculateCountPiPKhPfS_iiiiiii_param_10];
	mul.lo.s32 	%r154, %r180, %r1;
	cvt.rn.f32.s32 	%f5, %r334;
	mad.lo.s32 	%r331, %r334, %r180, %r178;
	cvt.rn.f32.s32 	%f6, %r331;
	and.b32  	%r155, %r180, 15;
	setp.lt.u32 	%p60, %r180, 16;
	mov.b32 	%r394, 0;
	@%p60 bra 	$L__BB0_72;
	and.b32  	%r394, %r180, 2147483632;
	neg.s32 	%r393, %r394;
	add.s64 	%rd11, %rd3, 32;
	mov.u32 	%r392, %r154;
$L__BB0_71:
	.pragma "nounroll";
	mul.wide.s32 	%rd95, %r392, 4;
	add.s64 	%rd96, %rd11, %rd95;
	ld.global.f32 	%f40, [%rd96+-32];
	add.f32 	%f41, %f40, %f5;
	div.rn.f32 	%f42, %f41, %f6;
	st.global.f32 	[%rd96+-32], %f42;
	ld.global.f32 	%f43, [%rd96+-28];
	add.f32 	%f44, %f43, %f5;
	div.rn.f32 	%f45, %f44, %f6;
	st.global.f32 	[%rd96+-28], %f45;
	ld.global.f32 	%f46, [%rd96+-24];
	add.f32 	%f47, %f46, %f5;
	div.rn.f32 	%f48, %f47, %f6;
	st.global.f32 	[%rd96+-24], %f48;
	ld.global.f32 	%f49, [%rd96+-20];
	add.f32 	%f50, %f49, %f5;
	div.rn.f32 	%f51, %f50, %f6;
	st.global.f32 	[%rd96+-20], %f51;
	ld.global.f32 	%f52, [%rd96+-16];
	add.f32 	%f53, %f52, %f5;
	div.rn.f32 	%f54, %f53, %f6;
	st.global.f32 	[%rd96+-16], %f54;
	ld.global.f32 	%f55, [%rd96+-12];
	add.f32 	%f56, %f55, %f5;
	div.rn.f32 	%f57, %f56, %f6;
	st.global.f32 	[%rd96+-12], %f57;
	ld.global.f32 	%f58, [%rd96+-8];
	add.f32 	%f59, %f58, %f5;
	div.rn.f32 	%f60, %f59, %f6;
	st.global.f32 	[%rd96+-8], %f60;
	ld.global.f32 	%f61, [%rd96+-4];
	add.f32 	%f62, %f61, %f5;
	div.rn.f32 	%f63, %f62, %f6;
	st.global.f32 	[%rd96+-4], %f63;
	ld.global.f32 	%f64, [%rd96];
	add.f32 	%f65, %f64, %f5;
	div.rn.f32 	%f66, %f65, %f6;
	st.global.f32 	[%rd96], %f66;
	ld.global.f32 	%f67, [%rd96+4];
	add.f32 	%f68, %f67, %f5;
	div.rn.f32 	%f69, %f68, %f6;
	st.global.f32 	[%rd96+4], %f69;
	ld.global.f32 	%f70, [%rd96+8];
	add.f32 	%f71, %f70, %f5;
	div.rn.f32 	%f72, %f71, %f6;
	st.global.f32 	[%rd96+8], %f72;
	ld.global.f32 	%f73, [%rd96+12];
	add.f32 	%f74, %f73, %f5;
	div.rn.f32 	%f75, %f74, %f6;
	st.global.f32 	[%rd96+12], %f75;
	ld.global.f32 	%f76, [%rd96+16];
	add.f32 	%f77, %f76, %f5;
	div.rn.f32 	%f78, %f77, %f6;
	st.global.f32 	[%rd96+16], %f78;
	ld.global.f32 	%f79, [%rd96+20];
	add.f32 	%f80, %f79, %f5;
	div.rn.f32 	%f81, %f80, %f6;
	st.global.f32 	[%rd96+20], %f81;
	ld.global.f32 	%f82, [%rd96+24];
	add.f32 	%f83, %f82, %f5;
	div.rn.f32 	%f84, %f83, %f6;
	st.global.f32 	[%rd96+24], %f84;
	ld.global.f32 	%f85, [%rd96+28];
	add.f32 	%f86, %f85, %f5;
	div.rn.f32 	%f87, %f86, %f6;
	st.global.f32 	[%rd96+28], %f87;
	add.s32 	%r393, %r393, 16;
	add.s32 	%r392, %r392, 16;
	setp.ne.s32 	%p61, %r393, 0;
	@%p61 bra 	$L__BB0_71;
$L__BB0_72:
	setp.eq.s32 	%p62, %r155, 0;
	@%p62 bra 	$L__BB0_81;
	and.b32  	%r165, %r180, 7;
	setp.lt.u32 	%p63, %r155, 8;
	@%p63 bra 	$L__BB0_75;
	add.s32 	%r332, %r394, %r154;
	mul.wide.s32 	%rd97, %r332, 4;
	add.s64 	%rd98, %rd3, %rd97;
	ld.global.f32 	%f88, [%rd98];
	add.f32 	%f89, %f88, %f5;
	div.rn.f32 	%f90, %f89, %f6;
	st.global.f32 	[%rd98], %f90;
	ld.global.f32 	%f91, [%rd98+4];
	add.f32 	%f92, %f91, %f5;
	div.rn.f32 	%f93, %f92, %f6;
	st.global.f32 	[%rd98+4], %f93;
	ld.global.f32 	%f94, [%rd98+8];
	add.f32 	%f95, %f94, %f5;
	div.rn.f32 	%f96, %f95, %f6;
	st.global.f32 	[%rd98+8], %f96;
	ld.global.f32 	%f97, [%rd98+12];
	add.f32 	%f98, %f97, %f5;
	div.rn.f32 	%f99, %f98, %f6;
	st.global.f32 	[%rd98+12], %f99;
	ld.global.f32 	%f100, [%rd98+16];
	add.f32 	%f101, %f100, %f5;
	div.rn.f32 	%f102, %f101, %f6;
	st.global.f32 	[%rd98+16], %f102;
	ld.global.f32 	%f103, [%rd98+20];
	add.f32 	%f104, %f103, %f5;
	div.rn.f32 	%f105, %f104, %f6;
	st.global.f32 	[%rd98+20], %f105;
	ld.global.f32 	%f106, [%rd98+24];
	add.f32 	%f107, %f106, %f5;
	div.rn.f32 	%f108, %f107, %f6;
	st.global.f32 	[%rd98+24], %f108;
	ld.global.f32 	%f109, [%rd98+28];
	add.f32 	%f110, %f109, %f5;
	div.rn.f32 	%f111, %f110, %f6;
	st.global.f32 	[%rd98+28], %f111;
	add.s32 	%r394, %r394, 8;
$L__BB0_75:
	setp.eq.s32 	%p64, %r165, 0;
	@%p64 bra 	$L__BB0_81;
	and.b32  	%r168, %r180, 3;
	setp.lt.u32 	%p65, %r165, 4;
	@%p65 bra 	$L__BB0_78;
	add.s32 	%r333, %r394, %r154;
	mul.wide.s32 	%rd99, %r333, 4;
	add.s64 	%rd100, %rd3, %rd99;
	ld.global.f32 	%f112, [%rd100];
	add.f32 	%f113, %f112, %f5;
	div.rn.f32 	%f114, %f113, %f6;
	st.global.f32 	[%rd100], %f114;
	ld.global.f32 	%f115, [%rd100+4];
	add.f32 	%f116, %f115, %f5;
	div.rn.f32 	%f117, %f116, %f6;
	st.global.f32 	[%rd100+4], %f117;
	ld.global.f32 	%f118, [%rd100+8];
	add.f32 	%f119, %f118, %f5;
	div.rn.f32 	%f120, %f119, %f6;
	st.global.f32 	[%rd100+8], %f120;
	ld.global.f32 	%f121, [%rd100+12];
	add.f32 	%f122, %f121, %f5;
	div.rn.f32 	%f123, %f122, %f6;
	st.global.f32 	[%rd100+12], %f123;
	add.s32 	%r394, %r394, 4;
$L__BB0_78:
	setp.eq.s32 	%p66, %r168, 0;
	@%p66 bra 	$L__BB0_81;
	add.s32 	%r398, %r394, %r154;
	neg.s32 	%r397, %r168;
$L__BB0_80:
	.pragma "nounroll";
	mul.wide.s32 	%rd101, %r398, 4;
	add.s64 	%rd102, %rd3, %rd101;
	ld.global.f32 	%f124, [%rd102];
	add.f32 	%f125, %f124, %f5;
	div.rn.f32 	%f126, %f125, %f6;
	st.global.f32 	[%rd102], %f126;
	add.s32 	%r398, %r398, 1;
	add.s32 	%r397, %r397, 1;
	setp.ne.s32 	%p67, %r397, 0;
	@%p67 bra 	$L__BB0_80;
$L__BB0_81:
	ret;

}


// ===== COMPILED SASS (sm_100) =====

	.target	sm_100

	.elftype	@"ET_EXEC"


//--------------------- .note.nv.tkinfo           --------------------------
	.section	.note.nv.tkinfo,"",@"SHT_NOTE"
	.sectionflags	@"SHF_NOTE_NV_TKINFO"
	.tkinfo
        /*0018*/ 	.word	0x00000002
        /*0030*/ 	.string	""
        /*0030*/ 	.string	"ptxas"
        /*0030*/ 	.string	"Cuda compilation tools, release 13.0, V13.0.88"
        /*0030*/ 	.string	"Build cuda_13.0.r13.0/compiler.36424714_0"
        /*0030*/ 	.string	"-arch sm_100 -m 64 "



//--------------------- .note.nv.cuinfo           --------------------------
	.section	.note.nv.cuinfo,"",@"SHT_NOTE"
	.sectionflags	@"SHF_NOTE_NV_CUINFO"
        /*0018*/ 	.short	0x0002
        /*001a*/ 	.short	0x0064
        /*001c*/ 	.short	0x0082
	.zero		2


//--------------------- .nv.info                  --------------------------
	.section	.nv.info,"",@"SHT_CUDA_INFO"
	.align	4


	//----- nvinfo : EIATTR_REGCOUNT
	.align		4
        /*0000*/ 	.byte	0x04, 0x2f
        /*0002*/ 	.short	(.L_1 - .L_0)
	.align		4
.L_0:
        /*0004*/ 	.word	index@(_Z14calculateCountPiPKhPfS_iiiiiii)
        /*0008*/ 	.word	0x00000020


	//----- nvinfo : EIATTR_FRAME_SIZE
	.align		4
.L_1:
        /*000c*/ 	.byte	0x04, 0x11
        /*000e*/ 	.short	(.L_3 - .L_2)
	.align		4
.L_2:
        /*0010*/ 	.word	index@($__internal_0_$__cuda_sm3x_div_rn_noftz_f32_slowpath)
        /*0014*/ 	.word	0x00001000


	//----- nvinfo : EIATTR_FRAME_SIZE
	.align		4
.L_3:
        /*0018*/ 	.byte	0x04, 0x11
        /*001a*/ 	.short	(.L_5 - .L_4)
	.align		4
.L_4:
        /*001c*/ 	.word	index@(_Z14calculateCountPiPKhPfS_iiiiiii)
        /*0020*/ 	.word	0x00001000


	//----- nvinfo : EIATTR_MIN_STACK_SIZE
	.align		4
.L_5:
        /*0024*/ 	.byte	0x04, 0x12
        /*0026*/ 	.short	(.L_7 - .L_6)
	.align		4
.L_6:
        /*0028*/ 	.word	index@(_Z14calculateCountPiPKhPfS_iiiiiii)
        /*002c*/ 	.word	0x00001000
.L_7:


//--------------------- .nv.compat                --------------------------
	.section	.nv.compat,"",@"SHT_CUDA_COMPAT_INFO"
	.align	4
        /*0000*/ 	.byte	0x02, 0x09, 0x00, 0x00, 0x02, 0x02, 0x01, 0x00, 0x02, 0x05, 0x05, 0x00, 0x03, 0x07, 0x01, 0x01
        /*0010*/ 	.byte	0x02, 0x03, 0x00, 0x00, 0x02, 0x06, 0x01, 0x00, 0x04, 0x0b, 0x08, 0x00, 0x01, 0x00, 0x00, 0x00
        /*0020*/ 	.byte	0x00, 0x00, 0x00, 0x00


//--------------------- .nv.info._Z14calculateCountPiPKhPfS_iiiiiii --------------------------
	.section	.nv.info._Z14calculateCountPiPKhPfS_iiiiiii,"",@"SHT_CUDA_INFO"
	.sectionflags	@""
	.align	4


	//----- nvinfo : EIATTR_CUDA_API_VERSION
	.align		4
        /*0000*/ 	.byte	0x04, 0x37
        /*0002*/ 	.short	(.L_9 - .L_8)
.L_8:
        /*0004*/ 	.word	0x00000082


	//----- nvinfo : EIATTR_KPARAM_INFO
	.align		4
.L_9:
        /*0008*/ 	.byte	0x04, 0x17
        /*000a*/ 	.short	(.L_11 - .L_10)
.L_10:
        /*000c*/ 	.word	0x00000000
        /*0010*/ 	.short	0x000a
        /*0012*/ 	.short	0x0038
        /*0014*/ 	.byte	0x00, 0xf0, 0x11, 0x00


	//----- nvinfo : EIATTR_KPARAM_INFO
	.align		4
.L_11:
        /*0018*/ 	.byte	0x04, 0x17
        /*001a*/ 	.short	(.L_13 - .L_12)
.L_12:
        /*001c*/ 	.word	0x00000000
        /*0020*/ 	.short	0x0009
        /*0022*/ 	.short	0x0034
        /*0024*/ 	.byte	0x00, 0xf0, 0x11, 0x00


	//----- nvinfo : EIATTR_KPARAM_INFO
	.align		4
.L_13:
        /*0028*/ 	.byte	0x04, 0x17
        /*002a*/ 	.short	(.L_15 - .L_14)
.L_14:
        /*002c*/ 	.word	0x00000000
        /*0030*/ 	.short	0x0008
        /*0032*/ 	.short	0x0030
        /*0034*/ 	.byte	0x00, 0xf0, 0x11, 0x00


	//----- nvinfo : EIATTR_KPARAM_INFO
	.align		4
.L_15:
        /*0038*/ 	.byte	0x04, 0x17
        /*003a*/ 	.short	(.L_17 - .L_16)
.L_16:
        /*003c*/ 	.word	0x00000000
        /*0040*/ 	.short	0x0007
        /*0042*/ 	.short	0x002c
        /*0044*/ 	.byte	0x00, 0xf0, 0x11, 0x00


	//----- nvinfo : EIATTR_KPARAM_INFO
	.align		4
.L_17:
        /*0048*/ 	.byte	0x04, 0x17
        /*004a*/ 	.short	(.L_19 - .L_18)
.L_18:
        /*004c*/ 	.word	0x00000000
        /*0050*/ 	.short	0x0006
        /*0052*/ 	.short	0x0028
        /*0054*/ 	.byte	0x00, 0xf0, 0x11, 0x00


	//----- nvinfo : EIATTR_KPARAM_INFO
	.align		4
.L_19:
        /*0058*/ 	.byte	0x04, 0x17
        /*005a*/ 	.short	(.L_21 - .L_20)
.L_20:
        /*005c*/ 	.word	0x00000000
        /*0060*/ 	.short	0x0005
        /*0062*/ 	.short	0x0024
        /*0064*/ 	.byte	0x00, 0xf0, 0x11, 0x00


	//----- nvinfo : EIATTR_KPARAM_INFO
	.align		4
.L_21:
        /*0068*/ 	.byte	0x04, 0x17
        /*006a*/ 	.short	(.L_23 - .L_22)
.L_22:
        /*006c*/ 	.word	0x00000000
        /*0070*/ 	.short	0x0004
        /*0072*/ 	.short	0x0020
        /*0074*/ 	.byte	0x00, 0xf0, 0x11, 0x00


	//----- nvinfo : EIATTR_KPARAM_INFO
	.align		4
.L_23:
        /*0078*/ 	.byte	0x04, 0x17
        /*007a*/ 	.short	(.L_25 - .L_24)
.L_24:
        /*007c*/ 	.word	0x00000000
        /*0080*/ 	.short	0x0003
        /*0082*/ 	.short	0x0018
        /*0084*/ 	.byte	0x00, 0xf5, 0x21, 0x00


	//----- nvinfo : EIATTR_KPARAM_INFO
	.align		4
.L_25:
        /*0088*/ 	.byte	0x04, 0x17
        /*008a*/ 	.short	(.L_27 - .L_26)
.L_26:
        /*008c*/ 	.word	0x00000000
        /*0090*/ 	.short	0x0002
        /*0092*/ 	.short	0x0010
        /*0094*/ 	.byte	0x00, 0xf5, 0x21, 0x00


	//----- nvinfo : EIATTR_KPARAM_INFO
	.align		4
.L_27:
        /*0098*/ 	.byte	0x04, 0x17
        /*009a*/ 	.short	(.L_29 - .L_28)
.L_28:
        /*009c*/ 	.word	0x00000000
        /*00a0*/ 	.short	0x0001
        /*00a2*/ 	.short	0x0008
        /*00a4*/ 	.byte	0x00, 0xf5, 0x21, 0x00


	//----- nvinfo : EIATTR_KPARAM_INFO
	.align		4
.L_29:
        /*00a8*/ 	.byte	0x04, 0x17
        /*00aa*/ 	.short	(.L_31 - .L_30)
.L_30:
        /*00ac*/ 	.word	0x00000000
        /*00b0*/ 	.short	0x0000
        /*00b2*/ 	.short	0x0000
        /*00b4*/ 	.byte	0x00, 0xf5, 0x21, 0x00


	//----- nvinfo : EIATTR_SPARSE_MMA_MASK
	.align		4
.L_31:
        /*00b8*/ 	.byte	0x03, 0x50
        /*00ba*/ 	.short	0x0000


	//----- nvinfo : EIATTR_MAXREG_COUNT
	.align		4
        /*00bc*/ 	.byte	0x03, 0x1b
        /*00be*/ 	.short	0x00ff


	//----- nvinfo : EIATTR_MERCURY_ISA_VERSION
	.align		4
        /*00c0*/ 	.byte	0x03, 0x5f
        /*00c2*/ 	.short	0x0101


	//----- nvinfo : EIATTR_VRC_CTA_INIT_COUNT
	.align		4
        /*00c4*/ 	.byte	0x02, 0x4a
	.zero		1
	.zero		1


	//----- nvinfo : EIATTR_EXIT_INSTR_OFFSETS
	.align		4
        /*00c8*/ 	.byte	0x04, 0x1c
        /*00ca*/ 	.short	(.L_33 - .L_32)


	//   ....[0]....
.L_32:
        /*00cc*/ 	.word	0x000020d0


	//   ....[1]....
        /*00d0*/ 	.word	0x000032c0


	//   ....[2]....
        /*00d4*/ 	.word	0x00003be0


	//   ....[3]....
        /*00d8*/ 	.word	0x000040c0


	//   ....[4]....
        /*00dc*/ 	.word	0x00004260


	//----- nvinfo : EIATTR_CRS_STACK_SIZE
	.align		4
.L_33:
        /*00e0*/ 	.byte	0x04, 0x1e
        /*00e2*/ 	.short	(.L_35 - .L_34)
.L_34:
        /*00e4*/ 	.word	0x00000000


	//----- nvinfo : EIATTR_CBANK_PARAM_SIZE
	.align		4
.L_35:
        /*00e8*/ 	.byte	0x03, 0x19
        /*00ea*/ 	.short	0x003c


	//----- nvinfo : EIATTR_PARAM_CBANK
	.align		4
        /*00ec*/ 	.byte	0x04, 0x0a
        /*00ee*/ 	.short	(.L_37 - .L_36)
	.align		4
.L_36:
        /*00f0*/ 	.word	index@(.nv.constant0._Z14calculateCountPiPKhPfS_iiiiiii)
        /*00f4*/ 	.short	0x0380
        /*00f6*/ 	.short	0x003c


	//----- nvinfo : EIATTR_SW_WAR
	.align		4
.L_37:
        /*00f8*/ 	.byte	0x04, 0x36
        /*00fa*/ 	.short	(.L_39 - .L_38)
.L_38:
        /*00fc*/ 	.word	0x00000008
.L_39:


//--------------------- .nv.callgraph             --------------------------
	.section	.nv.callgraph,"",@"SHT_CUDA_CALLGRAPH"
	.align	4
	.sectionentsize	8
	.align		4
        /*0000*/ 	.word	0x00000000
	.align		4
        /*0004*/ 	.word	0xffffffff
	.align		4
        /*0008*/ 	.word	0x00000000
	.align		4
        /*000c*/ 	.word	0xfffffffe
	.align		4
        /*0010*/ 	.word	0x00000000
	.align		4
        /*0014*/ 	.word	0xfffffffd
	.align		4
        /*0018*/ 	.word	0x00000000
	.align		4
        /*001c*/ 	.word	0xfffffffc


//--------------------- .text._Z14calculateCountPiPKhPfS_iiiiiii --------------------------
	.section	.text._Z14calculateCountPiPKhPfS_iiiiiii,"ax",@progbits
	.align	128
        .global         _Z14calculateCountPiPKhPfS_iiiiiii
        .type           _Z14calculateCountPiPKhPfS_iiiiiii,@function
        .size           _Z14calculateCountPiPKhPfS_iiiiiii,(.L_x_102 - _Z14calculateCountPiPKhPfS_iiiiiii)
        .other          _Z14calculateCountPiPKhPfS_iiiiiii,@"STO_CUDA_ENTRY STV_DEFAULT"
_Z14calculateCountPiPKhPfS_iiiiiii:
.text._Z14calculateCountPiPKhPfS_iiiiiii:
[----:B------:R-:W0:Y:S01]  /*0000*/  LDC R1, c[0x0][0x37c] ;  /* 0x0000df00ff017b82 */ /* 0x000e220000000800 */
[----:B------:R-:W1:Y:S07]  /*0010*/  S2R R5, SR_TID.X ;  /* 0x0000000000057919 */ /* 0x000e6e0000002100 */
[----:B------:R-:W1:Y:S01]  /*0020*/  S2UR UR4, SR_CTAID.X ;  /* 0x00000000000479c3 */ /* 0x000e620000002500 */
[----:B------:R-:W2:Y:S01]  /*0030*/  LDCU.64 UR10, c[0x0][0x358] ;  /* 0x00006b00ff0a77ac */ /* 0x000ea20008000a00 */
[----:B0-----:R-:W-:-:S06]  /*0040*/  IADD3 R1, PT, PT, R1, -0x1000, RZ ;  /* 0xfffff00001017810 */ /* 0x001fcc0007ffe0ff */
[----:B------:R-:W1:Y:S08]  /*0050*/  LDC R0, c[0x0][0x360] ;  /* 0x0000d800ff007b82 */ /* 0x000e700000000800 */
[----:B------:R-:W0:Y:S08]  /*0060*/  LDC.64 R2, c[0x0][0x380] ;  /* 0x0000e000ff027b82 */ /* 0x000e300000000a00 */
[----:B------:R-:W3:Y:S01]  /*0070*/  LDC.64 R10, c[0x0][0x3a0] ;  /* 0x0000e800ff0a7b82 */ /* 0x000ee20000000a00 */
[----:B-1----:R-:W-:-:S07]  /*0080*/  IMAD R0, R0, UR4, R5 ;  /* 0x0000000400007c24 */ /* 0x002fce000f8e0205 */
[----:B------:R-:W1:Y:S01]  /*0090*/  LDC R6, c[0x0][0x3a8] ;  /* 0x0000ea00ff067b82 */ /* 0x000e620000000800 */
[----:B------:R-:W-:-:S04]  /*00a0*/  IMAD.SHL.U32 R5, R0, 0x2, RZ ;  /* 0x0000000200057824 */ /* 0x000fc800078e00ff */
[----:B0-----:R-:W-:-:S05]  /*00b0*/  IMAD.WIDE R2, R5, 0x4, R2 ;  /* 0x0000000405027825 */ /* 0x001fca00078e0202 */
[----:B--2---:R-:W3:Y:S04]  /*00c0*/  LDG.E R7, desc[UR10][R2.64+0x4] ;  /* 0x0000040a02077981 */ /* 0x004ee8000c1e1900 */
[----:B------:R-:W2:Y:S01]  /*00d0*/  LDG.E R5, desc[UR10][R2.64] ;  /* 0x0000000a02057981 */ /* 0x000ea2000c1e1900 */
[----:B------:R-:W-:Y:S01]  /*00e0*/  BSSY.RECONVERGENT B0, `(.L_x_0) ;  /* 0x00000b8000007945 */ /* 0x000fe20003800200 */
[CC--:B---3--:R-:W-:Y:S02]  /*00f0*/  IADD3 R4, PT, PT, R7.reuse, R10.reuse, RZ ;  /* 0x0000000a07047210 */ /* 0x0c8fe40007ffe0ff */
[-C--:B------:R-:W-:Y:S02]  /*0100*/  VIADDMNMX R13, R7, -R10.reuse, RZ, !PT ;  /* 0x8000000a070d7246 */ /* 0x080fe400078001ff */
[----:B------:R-:W-:Y:S01]  /*0110*/  ISETP.GE.AND P0, PT, R4, R11, PT ;  /* 0x0000000b0400720c */ /* 0x000fe20003f06270 */
[C---:B--2---:R-:W-:Y:S01]  /*0120*/  IMAD.IADD R9, R5.reuse, 0x1, R10 ;  /* 0x0000000105097824 */ /* 0x044fe200078e020a */
[----:B------:R-:W-:-:S04]  /*0130*/  VIADDMNMX R10, R5, -R10, RZ, !PT ;  /* 0x8000000a050a7246 */ /* 0x000fc800078001ff */
[----:B-1----:R-:W-:-:S07]  /*0140*/  ISETP.GE.AND P1, PT, R9, R6, PT ;  /* 0x000000060900720c */ /* 0x002fce0003f26270 */
[----:B------:R-:W-:-:S05]  /*0150*/  @P0 IADD3 R4, PT, PT, R11, -0x1, RZ ;  /* 0xffffffff0b040810 */ /* 0x000fca0007ffe0ff */
[----:B------:R-:W-:Y:S01]  /*0160*/  IMAD.IADD R11, R4, 0x1, -R13 ;  /* 0x00000001040b7824 */ /* 0x000fe200078e0a0d */
[----:B------:R-:W-:-:S04]  /*0170*/  @P1 IADD3 R9, PT, PT, R6, -0x1, RZ ;  /* 0xffffffff06091810 */ /* 0x000fc80007ffe0ff */
[----:B------:R-:W-:Y:S01]  /*0180*/  ISETP.GE.AND P0, PT, R11, 0x1, PT ;  /* 0x000000010b00780c */ /* 0x000fe20003f06270 */
[----:B------:R-:W-:-:S04]  /*0190*/  IMAD.IADD R12, R9, 0x1, -R10 ;  /* 0x00000001090c7824 */ /* 0x000fc800078e0a0a */
[----:B------:R-:W-:-:S08]  /*01a0*/  IMAD R8, R11, R12, RZ ;  /* 0x0000000c0b087224 */ /* 0x000fd000078e02ff */
[----:B------:R-:W-:Y:S05]  /*01b0*/  @!P0 BRA `(.L_x_1) ;  /* 0x0000000800a88947 */ /* 0x000fea0003800000 */
[----:B------:R-:W-:Y:S01]  /*01c0*/  HFMA2 R14, -RZ, RZ, 0, 0 ;  /* 0x00000000ff0e7431 */ /* 0x000fe200000001ff */
[----:B------:R-:W-:Y:S01]  /*01d0*/  LOP3.LUT R12, R12, 0x3, RZ, 0xc0, !PT ;  /* 0x000000030c0c7812 */ /* 0x000fe200078ec0ff */
[----:B------:R-:W-:-:S07]  /*01e0*/  IMAD.MOV.U32 R16, RZ, RZ, RZ ;  /* 0x000000ffff107224 */ /* 0x000fce00078e00ff */
.L_x_13:
[----:B------:R-:W-:Y:S01]  /*01f0*/  ISETP.GE.AND P0, PT, R10, R9, PT ;  /* 0x000000090a00720c */ /* 0x000fe20003f06270 */
[----:B------:R-:W-:Y:S01]  /*0200*/  BSSY.RECONVERGENT B1, `(.L_x_2) ;  /* 0x00000a3000017945 */ /* 0x000fe20003800200 */
[----:B------:R-:W-:-:S04]  /*0210*/  IADD3 R14, PT, PT, R14, 0x1, RZ ;  /* 0x000000010e0e7810 */ /* 0x000fc80007ffe0ff */
[----:B------:R-:W-:-:S07]  /*0220*/  ISETP.NE.AND P1, PT, R14, R11, PT ;  /* 0x0000000b0e00720c */ /* 0x000fce0003f25270 */
[----:B0123--:R-:W-:Y:S06]  /*0230*/  @P0 BRA `(.L_x_3) ;  /* 0x00000008007c0947 */ /* 0x00ffec0003800000 */
[----:B------:R-:W-:Y:S01]  /*0240*/  ISETP.NE.AND P0, PT, R12, RZ, PT ;  /* 0x000000ff0c00720c */ /* 0x000fe20003f05270 */
[----:B------:R-:W-:Y:S01]  /*0250*/  IMAD.IADD R2, R10, 0x1, -R9 ;  /* 0x000000010a027824 */ /* 0x000fe200078e0a09 */
[----:B------:R-:W-:Y:S01]  /*0260*/  BSSY.RECONVERGENT B2, `(.L_x_4) ;  /* 0x000001a000027945 */ /* 0x000fe20003800200 */
[----:B------:R-:W-:-:S03]  /*0270*/  MOV R18, R10 ;  /* 0x0000000a00127202 */ /* 0x000fc60000000f00 */
[----:B------:R-:W-:-:S07]  /*0280*/  ISETP.GT.U32.AND P2, PT, R2, -0x4, PT ;  /* 0xfffffffc0200780c */ /* 0x000fce0003f44070 */
[----:B------:R-:W-:Y:S06]  /*0290*/  @!P0 BRA `(.L_x_5) ;  /* 0x0000000000588947 */ /* 0x000fec0003800000 */
[----:B------:R-:W0:Y:S01]  /*02a0*/  LDCU UR6, c[0x0][0x3a8] ;  /* 0x00007500ff0677ac */ /* 0x000e220008000800 */
[----:B------:R-:W1:Y:S01]  /*02b0*/  LDCU.64 UR4, c[0x0][0x388] ;  /* 0x00007100ff0477ac */ /* 0x000e620008000a00 */
[----:B0-----:R-:W-:-:S05]  /*02c0*/  IMAD R3, R13, UR6, R10 ;  /* 0x000000060d037c24 */ /* 0x001fca000f8e020a */
[----:B-1----:R-:W-:-:S04]  /*02d0*/  IADD3 R2, P0, PT, R3, UR4, RZ ;  /* 0x0000000403027c10 */ /* 0x002fc8000ff1e0ff */
[----:B------:R-:W-:-:S05]  /*02e0*/  LEA.HI.X.SX32 R3, R3, UR5, 0x1, P0 ;  /* 0x0000000503037c11 */ /* 0x000fca00080f0eff */
[----:B------:R-:W2:Y:S01]  /*02f0*/  LDG.E.U8 R5, desc[UR10][R2.64] ;  /* 0x0000000a02057981 */ /* 0x000ea2000c1e1100 */
[----:B------:R-:W-:Y:S01]  /*0300*/  IMAD R6, R16, 0x4, R1 ;  /* 0x0000000410067824 */ /* 0x000fe200078e0201 */
[----:B------:R-:W-:Y:S01]  /*0310*/  ISETP.NE.AND P0, PT, R12, 0x1, PT ;  /* 0x000000010c00780c */ /* 0x000fe20003f05270 */
[----:B------:R-:W-:Y:S01]  /*0320*/  VIADD R18, R10, 0x1 ;  /* 0x000000010a127836 */ /* 0x000fe20000000000 */
[----:B------:R-:W-:Y:S02]  /*0330*/  MOV R4, R16 ;  /* 0x0000001000047202 */ /* 0x000fe40000000f00 */
[----:B------:R-:W-:Y:S01]  /*0340*/  IADD3 R16, PT, PT, R16, 0x1, RZ ;  /* 0x0000000110107810 */ /* 0x000fe20007ffe0ff */
[----:B--2---:R0:W-:Y:S08]  /*0350*/  STL [R6], R5 ;  /* 0x0000000506007387 */ /* 0x0041f00000100800 */
[----:B------:R-:W-:Y:S05]  /*0360*/  @!P0 BRA `(.L_x_5) ;  /* 0x0000000000248947 */ /* 0x000fea0003800000 */
[----:B------:R-:W-:Y:S01]  /*0370*/  ISETP.NE.AND P0, PT, R12, 0x2, PT ;  /* 0x000000020c00780c */ /* 0x000fe20003f05270 */
[----:B0-----:R-:W2:-:S12]  /*0380*/  LDG.E.U8 R5, desc[UR10][R2.64+0x1] ;  /* 0x0000010a02057981 */ /* 0x001e98000c1e1100 */
[----:B------:R-:W3:Y:S01]  /*0390*/  @P0 LDG.E.U8 R7, desc[UR10][R2.64+0x2] ;  /* 0x0000020a02070981 */ /* 0x000ee2000c1e1100 */
[----:B------:R-:W-:Y:S01]  /*03a0*/  VIADD R16, R4, 0x2 ;  /* 0x0000000204107836 */ /* 0x000fe20000000000 */
[----:B------:R-:W-:Y:S01]  /*03b0*/  IADD3 R18, PT, PT, R10, 0x2, RZ ;  /* 0x000000020a127810 */ /* 0x000fe20007ffe0ff */
[----:B------:R-:W-:Y:S01]  /*03c0*/  @P0 VIADD R16, R4, 0x3 ;  /* 0x0000000304100836 */ /* 0x000fe20000000000 */
[----:B------:R-:W-:Y:S01]  /*03d0*/  @P0 IADD3 R18, PT, PT, R10, 0x3, RZ ;  /* 0x000000030a120810 */ /* 0x000fe20007ffe0ff */
[----:B--2---:R1:W-:Y:S04]  /*03e0*/  STL [R6+0x4], R5 ;  /* 0x0000040506007387 */ /* 0x0043e80000100800 */
[----:B---3--:R1:W-:Y:S02]  /*03f0*/  @P0 STL [R6+0x8], R7 ;  /* 0x0000080706000387 */ /* 0x0083e40000100800 */
.L_x_5:
[----:B------:R-:W-:Y:S05]  /*0400*/  BSYNC.RECONVERGENT B2 ;  /* 0x0000000000027941 */ /* 0x000fea0003800200 */
.L_x_4:
[----:B------:R-:W-:Y:S05]  /*0410*/  @P2 BRA `(.L_x_3) ;  /* 0x0000000800042947 */ /* 0x000fea0003800000 */
[----:B------:R-:W-:Y:S01]  /*0420*/  ISETP.GE.AND P0, PT, R18, R9, PT ;  /* 0x000000091200720c */ /* 0x000fe20003f06270 */
[----:B------:R-:W-:-:S12]  /*0430*/  BSSY.RELIABLE B2, `(.L_x_6) ;  /* 0x000006d000027945 */ /* 0x000fd80003800100 */
[----:B------:R-:W-:Y:S05]  /*0440*/  @P0 BRA `(.L_x_7) ;  /* 0x0000000400ac0947 */ /* 0x000fea0003800000 */
[----:B------:R-:W-:Y:S01]  /*0450*/  IMAD.IADD R2, R9, 0x1, -R18 ;  /* 0x0000000109027824 */ /* 0x000fe200078e0a12 */
[----:B------:R-:W-:Y:S01]  /*0460*/  BSSY.RECONVERGENT B3, `(.L_x_8) ;  /* 0x0000042000037945 */ /* 0x000fe20003800200 */
[----:B------:R-:W-:-:S03]  /*0470*/  PLOP3.LUT P0, PT, PT, PT, PT, 0x80, 0x8 ;  /* 0x000000000008781c */ /* 0x000fc60003f0f070 */
[----:B------:R-:W-:-:S13]  /*0480*/  ISETP.GT.AND P2, PT, R2, 0xc, PT ;  /* 0x0000000c0200780c */ /* 0x000fda0003f44270 */
[----:B------:R-:W-:Y:S05]  /*0490*/  @!P2 BRA `(.L_x_9) ;  /* 0x0000000000f8a947 */ /* 0x000fea0003800000 */
[----:B------:R-:W-:Y:S02]  /*04a0*/  PLOP3.LUT P0, PT, PT, PT, PT, 0x8, 0x80 ;  /* 0x000000000080781c */ /* 0x000fe40003f0e170 */
[----:B------:R-:W-:-:S11]  /*04b0*/  IADD3 R15, PT, PT, R9, -0xc, RZ ;  /* 0xfffffff4090f7810 */ /* 0x000fd60007ffe0ff */
.L_x_10:
[----:B------:R-:W2:Y:S01]  /*04c0*/  LDCU UR4, c[0x0][0x3a8] ;  /* 0x00007500ff0477ac */ /* 0x000ea20008000800 */
[----:B------:R-:W0:Y:S01]  /*04d0*/  LDCU.64 UR6, c[0x0][0x388] ;  /* 0x00007100ff0677ac */ /* 0x000e220008000a00 */
[----:B--23--:R-:W-:-:S05]  /*04e0*/  IMAD R2, R13, UR4, R18 ;  /* 0x000000040d027c24 */ /* 0x00cfca000f8e0212 */
[----:B01----:R-:W-:-:S04]  /*04f0*/  IADD3 R6, P2, PT, R2, UR6, RZ ;  /* 0x0000000602067c10 */ /* 0x003fc8000ff5e0ff */
[----:B------:R-:W-:-:S05]  /*0500*/  LEA.HI.X.SX32 R7, R2, UR7, 0x1, P2 ;  /* 0x0000000702077c11 */ /* 0x000fca00090f0eff */
[----:B------:R-:W2:Y:S04]  /*0510*/  LDG.E.U8 R20, desc[UR10][R6.64] ;  /* 0x0000000a06147981 */ /* 0x000ea8000c1e1100 */
[----:B------:R-:W3:Y:S04]  /*0520*/  LDG.E.U8 R24, desc[UR10][R6.64+0x1] ;  /* 0x0000010a06187981 */ /* 0x000ee8000c1e1100 */
[----:B------:R-:W4:Y:S04]  /*0530*/  LDG.E.U8 R17, desc[UR10][R6.64+0x2] ;  /* 0x0000020a06117981 */ /* 0x000f28000c1e1100 */
[----:B------:R0:W5:Y:S01]  /*0540*/  LDG.E.U8 R23, desc[UR10][R6.64+0x3] ;  /* 0x0000030a06177981 */ /* 0x000162000c1e1100 */
[C---:B------:R-:W-:Y:S01]  /*0550*/  VIADD R2, R18.reuse, 0x4 ;  /* 0x0000000412027836 */ /* 0x040fe20000000000 */
[----:B------:R-:W-:-:S03]  /*0560*/  IADD3 R4, PT, PT, R18, 0x8, RZ ;  /* 0x0000000812047810 */ /* 0x000fc60007ffe0ff */
[C---:B------:R-:W-:Y:S02]  /*0570*/  IMAD R3, R13.reuse, UR4, R2 ;  /* 0x000000040d037c24 */ /* 0x040fe4000f8e0202 */
[----:B------:R-:W-:Y:S02]  /*0580*/  IMAD R5, R13, UR4, R4 ;  /* 0x000000040d057c24 */ /* 0x000fe4000f8e0204 */
[----:B0-----:R-:W-:Y:S01]  /*0590*/  VIADD R6, R18, 0xc ;  /* 0x0000000c12067836 */ /* 0x001fe20000000000 */
[----:B------:R-:W-:Y:S02]  /*05a0*/  IADD3 R2, P2, PT, R3, UR6, RZ ;  /* 0x0000000603027c10 */ /* 0x000fe4000ff5e0ff */
[----:B------:R-:W-:Y:S01]  /*05b0*/  IADD3 R4, P3, PT, R5, UR6, RZ ;  /* 0x0000000605047c10 */ /* 0x000fe2000ff7e0ff */
[----:B------:R-:W-:Y:S01]  /*05c0*/  IMAD R7, R13, UR4, R6 ;  /* 0x000000040d077c24 */ /* 0x000fe2000f8e0206 */
[----:B------:R-:W-:Y:S02]  /*05d0*/  LEA.HI.X.SX32 R3, R3, UR7, 0x1, P2 ;  /* 0x0000000703037c11 */ /* 0x000fe400090f0eff */
[----:B------:R-:W-:-:S02]  /*05e0*/  LEA.HI.X.SX32 R5, R5, UR7, 0x1, P3 ;  /* 0x0000000705057c11 */ /* 0x000fc400098f0eff */
[C---:B------:R-:W-:Y:S01]  /*05f0*/  IADD3 R6, P2, PT, R7.reuse, UR6, RZ ;  /* 0x0000000607067c10 */ /* 0x040fe2000ff5e0ff */
[----:B------:R-:W5:Y:S04]  /*0600*/  LDG.E.U8 R22, desc[UR10][R2.64] ;  /* 0x0000000a02167981 */ /* 0x000f68000c1e1100 */
[----:B------:R-:W5:Y:S01]  /*0610*/  LDG.E.U8 R19, desc[UR10][R2.64+0x1] ;  /* 0x0000010a02137981 */ /* 0x000f62000c1e1100 */
[----:B------:R-:W-:-:S03]  /*0620*/  LEA.HI.X.SX32 R7, R7, UR7, 0x1, P2 ;  /* 0x0000000707077c11 */ /* 0x000fc600090f0eff */
[----:B------:R-:W5:Y:S04]  /*0630*/  LDG.E.U8 R21, desc[UR10][R2.64+0x2] ;  /* 0x0000020a02157981 */ /* 0x000f68000c1e1100 */
[----:B------:R0:W5:Y:S04]  /*0640*/  LDG.E.U8 R28, desc[UR10][R2.64+0x3] ;  /* 0x0000030a021c7981 */ /* 0x000168000c1e1100 */
[----:B------:R-:W5:Y:S04]  /*0650*/  LDG.E.U8 R25, desc[UR10][R4.64] ;  /* 0x0000000a04197981 */ /* 0x000f68000c1e1100 */
[----:B------:R-:W5:Y:S01]  /*0660*/  LDG.E.U8 R27, desc[UR10][R4.64+0x1] ;  /* 0x0000010a041b7981 */ /* 0x000f62000c1e1100 */
[----:B0-----:R-:W-:-:S03]  /*0670*/  LEA R2, R16, R1, 0x2 ;  /* 0x0000000110027211 */ /* 0x001fc600078e10ff */
[----:B------:R-:W5:Y:S04]  /*0680*/  LDG.E.U8 R26, desc[UR10][R4.64+0x2] ;  /* 0x0000020a041a7981 */ /* 0x000f68000c1e1100 */
[----:B------:R-:W5:Y:S04]  /*0690*/  LDG.E.U8 R29, desc[UR10][R4.64+0x3] ;  /* 0x0000030a041d7981 */ /* 0x000f68000c1e1100 */
[----:B------:R-:W5:Y:S04]  /*06a0*/  LDG.E.U8 R3, desc[UR10][R6.64+0x1] ;  /* 0x0000010a06037981 */ /* 0x000f68000c1e1100 */
[----:B------:R-:W5:Y:S04]  /*06b0*/  LDG.E.U8 R4, desc[UR10][R6.64] ;  /* 0x0000000a06047981 */ /* 0x000f68000c1e1100 */
[----:B------:R-:W5:Y:S04]  /*06c0*/  LDG.E.U8 R5, desc[UR10][R6.64+0x3] ;  /* 0x0000030a06057981 */ /* 0x000f68000c1e1100 */
[----:B--2---:R-:W-:Y:S04]  /*06d0*/  STL [R2], R20 ;  /* 0x0000001402007387 */ /* 0x004fe80000100800 */
[----:B---3--:R-:W-:Y:S04]  /*06e0*/  STL [R2+0x4], R24 ;  /* 0x0000041802007387 */ /* 0x008fe80000100800 */
[----:B----4-:R-:W-:Y:S04]  /*06f0*/  STL [R2+0x8], R17 ;  /* 0x0000081102007387 */ /* 0x010fe80000100800 */
[----:B-----5:R0:W-:Y:S04]  /*0700*/  STL [R2+0xc], R23 ;  /* 0x00000c1702007387 */ /* 0x0201e80000100800 */
[----:B0-----:R-:W2:Y:S01]  /*0710*/  LDG.E.U8 R2, desc[UR10][R6.64+0x2] ;  /* 0x0000020a06027981 */ /* 0x001ea2000c1e1100 */
[----:B------:R-:W-:-:S02]  /*0720*/  VIADD R20, R16, 0x4 ;  /* 0x0000000410147836 */ /* 0x000fc40000000000 */
[C---:B------:R-:W-:Y:S02]  /*0730*/  VIADD R24, R16.reuse, 0x8 ;  /* 0x0000000810187836 */ /* 0x040fe40000000000 */
[----:B------:R-:W-:Y:S01]  /*0740*/  VIADD R17, R16, 0xc ;  /* 0x0000000c10117836 */ /* 0x000fe20000000000 */
[-C--:B------:R-:W-:Y:S02]  /*0750*/  LEA R20, R20, R1.reuse, 0x2 ;  /* 0x0000000114147211 */ /* 0x080fe400078e10ff */
[-C--:B------:R-:W-:Y:S02]  /*0760*/  LEA R24, R24, R1.reuse, 0x2 ;  /* 0x0000000118187211 */ /* 0x080fe400078e10ff */
[----:B------:R-:W-:Y:S01]  /*0770*/  LEA R17, R17, R1, 0x2 ;  /* 0x0000000111117211 */ /* 0x000fe200078e10ff */
[----:B------:R3:W-:Y:S01]  /*0780*/  STL [R20], R22 ;  /* 0x0000001614007387 */ /* 0x0007e20000100800 */
[----:B------:R-:W-:-:S03]  /*0790*/  VIADD R18, R18, 0x10 ;  /* 0x0000001012127836 */ /* 0x000fc60000000000 */
[----:B------:R3:W-:Y:S04]  /*07a0*/  STL [R20+0x4], R19 ;  /* 0x0000041314007387 */ /* 0x0007e80000100800 */
[----:B------:R3:W-:Y:S04]  /*07b0*/  STL [R20+0x8], R21 ;  /* 0x0000081514007387 */ /* 0x0007e80000100800 */
[----:B------:R3:W-:Y:S04]  /*07c0*/  STL [R20+0xc], R28 ;  /* 0x00000c1c14007387 */ /* 0x0007e80000100800 */
[----:B------:R3:W-:Y:S04]  /*07d0*/  STL [R24], R25 ;  /* 0x0000001918007387 */ /* 0x0007e80000100800 */
[----:B------:R3:W-:Y:S04]  /*07e0*/  STL [R24+0x4], R27 ;  /* 0x0000041b18007387 */ /* 0x0007e80000100800 */
[----:B------:R3:W-:Y:S04]  /*07f0*/  STL [R24+0x8], R26 ;  /* 0x0000081a18007387 */ /* 0x0007e80000100800 */
[----:B------:R3:W-:Y:S04]  /*0800*/  STL [R24+0xc], R29 ;  /* 0x00000c1d18007387 */ /* 0x0007e80000100800 */
[----:B------:R3:W-:Y:S04]  /*0810*/  STL [R17+0x4], R3 ;  /* 0x0000040311007387 */ /* 0x0007e80000100800 */
[----:B------:R3:W-:Y:S04]  /*0820*/  STL [R17], R4 ;  /* 0x0000000411007387 */ /* 0x0007e80000100800 */
[----:B------:R3:W-:Y:S01]  /*0830*/  STL [R17+0xc], R5 ;  /* 0x00000c0511007387 */ /* 0x0007e20000100800 */
[----:B------:R-:W-:-:S02]  /*0840*/  ISETP.GE.AND P2, PT, R18, R15, PT ;  /* 0x0000000f1200720c */ /* 0x000fc40003f46270 */
[----:B------:R-:W-:Y:S01]  /*0850*/  IADD3 R16, PT, PT, R16, 0x10, RZ ;  /* 0x0000001010107810 */ /* 0x000fe20007ffe0ff */
[----:B--2---:R3:W-:Y:S10]  /*0860*/  STL [R17+0x8], R2 ;  /* 0x0000080211007387 */ /* 0x0047f40000100800 */
[----:B------:R-:W-:Y:S05]  /*0870*/  @!P2 BRA `(.L_x_10) ;  /* 0xfffffffc0010a947 */ /* 0x000fea000383ffff */
.L_x_9:
[----:B------:R-:W-:Y:S05]  /*0880*/  BSYNC.RECONVERGENT B3 ;  /* 0x0000000000037941 */ /* 0x000fea0003800200 */
.L_x_8:
[----:B---3--:R-:W-:Y:S01]  /*0890*/  IMAD.IADD R2, R9, 0x1, -R18 ;  /* 0x0000000109027824 */ /* 0x008fe200078e0a12 */
[----:B------:R-:W-:Y:S04]  /*08a0*/  BSSY.RECONVERGENT B3, `(.L_x_11) ;  /* 0x0000022000037945 */ /* 0x000fe80003800200 */
[----:B------:R-:W-:-:S13]  /*08b0*/  ISETP.GT.AND P2, PT, R2, 0x4, PT ;  /* 0x000000040200780c */ /* 0x000fda0003f44270 */
[----:B------:R-:W-:Y:S05]  /*08c0*/  @!P2 BRA `(.L_x_12) ;  /* 0x00000000007ca947 */ /* 0x000fea0003800000 */
[----:B------:R-:W2:Y:S01]  /*08d0*/  LDCU UR4, c[0x0][0x3a8] ;  /* 0x00007500ff0477ac */ /* 0x000ea20008000800 */
[----:B------:R-:W-:Y:S01]  /*08e0*/  IADD3 R2, PT, PT, R18, 0x4, RZ ;  /* 0x0000000412027810 */ /* 0x000fe20007ffe0ff */
[----:B------:R-:W3:Y:S01]  /*08f0*/  LDCU.64 UR6, c[0x0][0x388] ;  /* 0x00007100ff0677ac */ /* 0x000ee20008000a00 */
[----:B--2---:R-:W-:-:S03]  /*0900*/  IMAD R3, R13, UR4, R18 ;  /* 0x000000040d037c24 */ /* 0x004fc6000f8e0212 */
[----:B01----:R-:W-:Y:S02]  /*0910*/  IMAD R5, R13, UR4, R2 ;  /* 0x000000040d057c24 */ /* 0x003fe4000f8e0202 */
[----:B---3--:R-:W-:-:S03]  /*0920*/  IADD3 R2, P0, PT, R3, UR6, RZ ;  /* 0x0000000603027c10 */ /* 0x008fc6000ff1e0ff */
[----:B------:R-:W-:Y:S02]  /*0930*/  IADD3 R4, P2, PT, R5, UR6, RZ ;  /* 0x0000000605047c10 */ /* 0x000fe4000ff5e0ff */
[----:B------:R-:W-:Y:S02]  /*0940*/  LEA.HI.X.SX32 R3, R3, UR7, 0x1, P0 ;  /* 0x0000000703037c11 */ /* 0x000fe400080f0eff */
[----:B------:R-:W-:-:S03]  /*0950*/  LEA.HI.X.SX32 R5, R5, UR7, 0x1, P2 ;  /* 0x0000000705057c11 */ /* 0x000fc600090f0eff */
[----:B------:R-:W2:Y:S04]  /*0960*/  LDG.E.U8 R6, desc[UR10][R2.64] ;  /* 0x0000000a02067981 */ /* 0x000ea8000c1e1100 */
[----:B------:R-:W3:Y:S04]  /*0970*/  LDG.E.U8 R20, desc[UR10][R2.64+0x1] ;  /* 0x0000010a02147981 */ /* 0x000ee8000c1e1100 */
[----:B------:R-:W4:Y:S04]  /*0980*/  LDG.E.U8 R22, desc[UR10][R2.64+0x2] ;  /* 0x0000020a02167981 */ /* 0x000f28000c1e1100 */
[----:B------:R-:W5:Y:S04]  /*0990*/  LDG.E.U8 R24, desc[UR10][R2.64+0x3] ;  /* 0x0000030a02187981 */ /* 0x000f68000c1e1100 */
[----:B------:R-:W5:Y:S04]  /*09a0*/  LDG.E.U8 R15, desc[UR10][R4.64] ;  /* 0x0000000a040f7981 */ /* 0x000f68000c1e1100 */
[----:B------:R-:W5:Y:S04]  /*09b0*/  LDG.E.U8 R17, desc[UR10][R4.64+0x1] ;  /* 0x0000010a04117981 */ /* 0x000f68000c1e1100 */
[----:B------:R-:W5:Y:S04]  /*09c0*/  LDG.E.U8 R19, desc[UR10][R4.64+0x2] ;  /* 0x0000020a04137981 */ /* 0x000f68000c1e1100 */
[----:B------:R-:W5:Y:S01]  /*09d0*/  LDG.E.U8 R21, desc[UR10][R4.64+0x3] ;  /* 0x0000030a04157981 */ /* 0x000f62000c1e1100 */
[C---:B------:R-:W-:Y:S01]  /*09e0*/  IADD3 R26, PT, PT, R16.reuse, 0x4, RZ ;  /* 0x00000004101a7810 */ /* 0x040fe20007ffe0ff */
[--C-:B------:R-:W-:Y:S01]  /*09f0*/  IMAD R7, R16, 0x4, R1.reuse ;  /* 0x0000000410077824 */ /* 0x100fe200078e0201 */
[----:B------:R-:W-:Y:S01]  /*0a00*/  PLOP3.LUT P0, PT, PT, PT, PT, 0x8, 0x80 ;  /* 0x000000000080781c */ /* 0x000fe20003f0e170 */
[----:B------:R-:W-:Y:S01]  /*0a10*/  VIADD R18, R18, 0x8 ;  /* 0x0000000812127836 */ /* 0x000fe20000000000 */
[----:B------:R-:W-:Y:S01]  /*0a20*/  IADD3 R16, PT, PT, R16, 0x8, RZ ;  /* 0x0000000810107810 */ /* 0x000fe20007ffe0ff */
[----:B------:R-:W-:Y:S01]  /*0a30*/  IMAD R26, R26, 0x4, R1 ;  /* 0x000000041a1a7824 */ /* 0x000fe200078e0201 */
[----:B--2---:R2:W-:Y:S04]  /*0a40*/  STL [R7], R6 ;  /* 0x0000000607007387 */ /* 0x0045e80000100800 */
[----:B---3--:R2:W-:Y:S04]  /*0a50*/  STL [R7+0x4], R20 ;  /* 0x0000041407007387 */ /* 0x0085e80000100800 */
[----:B----4-:R2:W-:Y:S04]  /*0a60*/  STL [R7+0x8], R22 ;  /* 0x0000081607007387 */ /* 0x0105e80000100800 */
[----:B-----5:R2:W-:Y:S04]  /*0a70*/  STL [R7+0xc], R24 ;  /* 0x00000c1807007387 */ /* 0x0205e80000100800 */
[----:B------:R2:W-:Y:S04]  /*0a80*/  STL [R26], R15 ;  /* 0x0000000f1a007387 */ /* 0x0005e80000100800 */
[----:B------:R2:W-:Y:S04]  /*0a90*/  STL [R26+0x4], R17 ;  /* 0x000004111a007387 */ /* 0x0005e80000100800 */
[----:B------:R2:W-:Y:S04]  /*0aa0*/  STL [R26+0x8], R19 ;  /* 0x000008131a007387 */ /* 0x0005e80000100800 */
[----:B------:R2:W-:Y:S02]  /*0ab0*/  STL [R26+0xc], R21 ;  /* 0x00000c151a007387 */ /* 0x0005e40000100800 */
.L_x_12:
[----:B------:R-:W-:Y:S05]  /*0ac0*/  BSYNC.RECONVERGENT B3 ;  /* 0x0000000000037941 */ /* 0x000fea0003800200 */
.L_x_11:
[----:B------:R-:W-:-:S13]  /*0ad0*/  ISETP.NE.OR P0, PT, R18, R9, P0 ;  /* 0x000000091200720c */ /* 0x000fda0000705670 */
[----:B------:R-:W-:Y:S05]  /*0ae0*/  @!P0 BREAK.RELIABLE B2 ;  /* 0x0000000000028942 */ /* 0x000fea0003800100 */
[----:B------:R-:W-:Y:S05]  /*0af0*/  @!P0 BRA `(.L_x_3) ;  /* 0x00000000004c8947 */ /* 0x000fea0003800000 */
.L_x_7:
[----:B------:R-:W-:Y:S05]  /*0b00*/  BSYNC.RELIABLE B2 ;  /* 0x0000000000027941 */ /* 0x000fea0003800100 */
.L_x_6:
[----:B---3--:R-:W3:Y:S01]  /*0b10*/  LDCU UR4, c[0x0][0x3a8] ;  /* 0x00007500ff0477ac */ /* 0x008ee20008000800 */
[----:B------:R-:W4:Y:S01]  /*0b20*/  LDCU.64 UR6, c[0x0][0x388] ;  /* 0x00007100ff0677ac */ /* 0x000f220008000a00 */
[----:B---3--:R-:W-:-:S05]  /*0b30*/  IMAD R3, R13, UR4, R18 ;  /* 0x000000040d037c24 */ /* 0x008fca000f8e0212 */
[----:B----4-:R-:W-:-:S04]  /*0b40*/  IADD3 R2, P0, PT, R3, UR6, RZ ;  /* 0x0000000603027c10 */ /* 0x010fc8000ff1e0ff */
[----:B------:R-:W-:-:S05]  /*0b50*/  LEA.HI.X.SX32 R3, R3, UR7, 0x1, P0 ;  /* 0x0000000703037c11 */ /* 0x000fca00080f0eff */
[----:B------:R-:W3:Y:S04]  /*0b60*/  LDG.E.U8 R4, desc[UR10][R2.64] ;  /* 0x0000000a02047981 */ /* 0x000ee8000c1e1100 */
[----:B01----:R-:W4:Y:S04]  /*0b70*/  LDG.E.U8 R5, desc[UR10][R2.64+0x1] ;  /* 0x0000010a02057981 */ /* 0x003f28000c1e1100 */
[----:B--2---:R-:W2:Y:S04]  /*0b80*/  LDG.E.U8 R6, desc[UR10][R2.64+0x2] ;  /* 0x0000020a02067981 */ /* 0x004ea8000c1e1100 */
[----:B------:R-:W5:Y:S01]  /*0b90*/  LDG.E.U8 R7, desc[UR10][R2.64+0x3] ;  /* 0x0000030a02077981 */ /* 0x000f62000c1e1100 */
[----:B------:R-:W-:Y:S01]  /*0ba0*/  LEA R15, R16, R1, 0x2 ;  /* 0x00000001100f7211 */ /* 0x000fe200078e10ff */
[----:B------:R-:W-:Y:S01]  /*0bb0*/  VIADD R18, R18, 0x4 ;  /* 0x0000000412127836 */ /* 0x000fe20000000000 */
[----:B------:R-:W-:-:S04]  /*0bc0*/  IADD3 R16, PT, PT, R16, 0x4, RZ ;  /* 0x0000000410107810 */ /* 0x000fc80007ffe0ff */
[----:B------:R-:W-:Y:S01]  /*0bd0*/  ISETP.NE.AND P0, PT, R18, R9, PT ;  /* 0x000000091200720c */ /* 0x000fe20003f05270 */
[----:B---3--:R3:W-:Y:S04]  /*0be0*/  STL [R15], R4 ;  /* 0x000000040f007387 */ /* 0x0087e80000100800 */
[----:B----4-:R3:W-:Y:S04]  /*0bf0*/  STL [R15+0x4], R5 ;  /* 0x000004050f007387 */ /* 0x0107e80000100800 */
[----:B--2---:R3:W-:Y:S04]  /*0c00*/  STL [R15+0x8], R6 ;  /* 0x000008060f007387 */ /* 0x0047e80000100800 */
[----:B-----5:R3:W-:Y:S01]  /*0c10*/  STL [R15+0xc], R7 ;  /* 0x00000c070f007387 */ /* 0x0207e20000100800 */
[----:B------:R-:W-:Y:S05]  /*0c20*/  @P0 BRA `(.L_x_6) ;  /* 0xfffffffc00b80947 */ /* 0x000fea000383ffff */
.L_x_3:
[----:B------:R-:W-:Y:S05]  /*0c30*/  BSYNC.RECONVERGENT B1 ;  /* 0x0000000000017941 */ /* 0x000fea0003800200 */
.L_x_2:
[----:B------:R-:W-:Y:S01]  /*0c40*/  VIADD R13, R13, 0x1 ;  /* 0x000000010d0d7836 */ /* 0x000fe20000000000 */
[----:B------:R-:W-:Y:S06]  /*0c50*/  @P1 BRA `(.L_x_13) ;  /* 0xfffffff400641947 */ /* 0x000fec000383ffff */
.L_x_1:
[----:B------:R-:W-:Y:S05]  /*0c60*/  BSYNC.RECONVERGENT B0 ;  /* 0x0000000000007941 */ /* 0x000fea0003800200 */
.L_x_0:
[----:B------:R-:W-:Y:S05]  /*0c70*/  WARPSYNC.ALL ;  /* 0x0000000000007948 */ /* 0x000fea0003800000 */
[----:B------:R-:W4:Y:S02]  /*0c80*/  LDCU UR14, c[0x0][0x3ac] ;  /* 0x00007580ff0e77ac */ /* 0x000f240008000800 */
[----:B----4-:R-:W-:-:S09]  /*0c90*/  UISETP.GE.AND UP0, UPT, UR14, 0x1, UPT ;  /* 0x000000010e00788c */ /* 0x010fd2000bf06270 */
[----:B------:R-:W-:Y:S05]  /*0ca0*/  BRA.U !UP0, `(.L_x_14) ;  /* 0x0000001508007547 */ /* 0x000fea000b800000 */
[----:B------:R-:W4:Y:S02]  /*0cb0*/  LDCU.64 UR6, c[0x0][0x3b0] ;  /* 0x00007600ff0677ac */ /* 0x000f240008000a00 */
[----:B----4-:R-:W-:Y:S01]  /*0cc0*/  UISETP.GE.AND UP0, UPT, UR6, 0x1, UPT ;  /* 0x000000010600788c */ /* 0x010fe2000bf06270 */
[----:B0123--:R-:W-:-:S08]  /*0cd0*/  IMAD R6, R0, UR7, RZ ;  /* 0x0000000700067c24 */ /* 0x00ffd0000f8e02ff */
[----:B------:R-:W-:Y:S05]  /*0ce0*/  BRA.U !UP0, `(.L_x_15) ;  /* 0x0000000d08f47547 */ /* 0x000fea000b800000 */
[----:B------:R-:W-:Y:S02]  /*0cf0*/  ULEA.HI UR4, UR7, UR7, URZ, 0x1 ;  /* 0x0000000707047291 */ /* 0x000fe4000f8f08ff */
[----:B------:R-:W-:Y:S02]  /*0d00*/  ULOP3.LUT UR13, UR6, 0x7ffffff8, URZ, 0xc0, !UPT ;  /* 0x7ffffff8060d7892 */ /* 0x000fe4000f8ec0ff */
[----:B------:R-:W-:Y:S02]  /*0d10*/  USHF.R.S32.HI UR7, URZ, 0x1, UR4 ;  /* 0x00000001ff077899 */ /* 0x000fe40008011404 */
[----:B------:R-:W-:Y:S02]  /*0d20*/  ULOP3.LUT UR9, UR6, 0x7, URZ, 0xc0, !UPT ;  /* 0x0000000706097892 */ /* 0x000fe4000f8ec0ff */
[----:B------:R-:W-:Y:S02]  /*0d30*/  ULOP3.LUT UR12, UR6, 0x3, URZ, 0xc0, !UPT ;  /* 0x00000003060c7892 */ /* 0x000fe4000f8ec0ff */
[----:B------:R-:W-:-:S02]  /*0d40*/  USHF.L.U32 UR5, UR6, 0x1, URZ ;  /* 0x0000000106057899 */ /* 0x000fc400080006ff */
[----:B------:R-:W-:Y:S01]  /*0d50*/  UIADD3 UR8, UPT, UPT, -UR13, URZ, URZ ;  /* 0x000000ff0d087290 */ /* 0x000fe2000fffe1ff */
[----:B------:R-:W-:-:S11]  /*0d60*/  UMOV UR4, URZ ;  /* 0x000000ff00047c82 */ /* 0x000fd60008000000 */
.L_x_21:
[----:B------:R-:W0:Y:S01]  /*0d70*/  LDCU UR6, c[0x0][0x3b0] ;  /* 0x00007600ff0677ac */ /* 0x000e220008000800 */
[----:B----4-:R-:W-:Y:S02]  /*0d80*/  HFMA2 R2, -RZ, RZ, 0, 0 ;  /* 0x00000000ff027431 */ /* 0x010fe400000001ff */
[----:B------:R-:W-:Y:S01]  /*0d90*/  IMAD.MOV.U32 R7, RZ, RZ, RZ ;  /* 0x000000ffff077224 */ /* 0x000fe200078e00ff */
[----:B------:R-:W-:Y:S01]  /*0da0*/  MOV R9, UR7 ;  /* 0x0000000700097c02 */ /* 0x000fe20008000f00 */
[----:B------:R-:W-:Y:S02]  /*0db0*/  UIMAD UR14, UR5, UR4, URZ ;  /* 0x00000004050e72a4 */ /* 0x000fe4000f8e02ff */
[----:B0-----:R-:W-:-:S09]  /*0dc0*/  UISETP.GE.U32.AND UP0, UPT, UR6, 0x8, UPT ;  /* 0x000000080600788c */ /* 0x001fd2000bf06070 */
[----:B------:R-:W-:Y:S05]  /*0dd0*/  BRA.U !UP0, `(.L_x_16) ;  /* 0x0000000508cc7547 */ /* 0x000fea000b800000 */
[----:B------:R-:W0:Y:S01]  /*0de0*/  LDC.64 R2, c[0x0][0x398] ;  /* 0x0000e600ff027b82 */ /* 0x000e220000000a00 */
[----:B------:R-:W-:Y:S01]  /*0df0*/  IMAD.MOV.U32 R7, RZ, RZ, RZ ;  /* 0x000000ffff077224 */ /* 0x000fe200078e00ff */
[----:B------:R-:W-:Y:S01]  /*0e00*/  MOV R11, UR14 ;  /* 0x0000000e000b7c02 */ /* 0x000fe20008000f00 */
[----:B------:R-:W-:Y:S01]  /*0e10*/  IMAD.U32 R9, RZ, RZ, UR7 ;  /* 0x00000007ff097e24 */ /* 0x000fe2000f8e00ff */
[----:B------:R-:W-:-:S06]  /*0e20*/  UMOV UR6, UR8 ;  /* 0x0000000800067c82 */ /* 0x000fcc0008000000 */
.L_x_17:
[----:B0-----:R-:W-:-:S05]  /*0e30*/  IMAD.WIDE R4, R11, 0x4, R2 ;  /* 0x000000040b047825 */ /* 0x001fca00078e0202 */
[----:B------:R-:W2:Y:S04]  /*0e40*/  LDG.E R10, desc[UR10][R4.64] ;  /* 0x0000000a040a7981 */ /* 0x000ea8000c1e1900 */
[----:B------:R-:W2:Y:S04]  /*0e50*/  LDG.E R12, desc[UR10][R4.64+0x4] ;  /* 0x0000040a040c7981 */ /* 0x000ea8000c1e1900 */
[----:B------:R-:W3:Y:S04]  /*0e60*/  LDG.E R14, desc[UR10][R4.64+0x8] ;  /* 0x0000080a040e7981 */ /* 0x000ee8000c1e1900 */
[----:B------:R-:W3:Y:S04]  /*0e70*/  LDG.E R16, desc[UR10][R4.64+0xc] ;  /* 0x00000c0a04107981 */ /* 0x000ee8000c1e1900 */
[----:B------:R-:W4:Y:S04]  /*0e80*/  LDG.E R17, desc[UR10][R4.64+0x10] ;  /* 0x0000100a04117981 */ /* 0x000f28000c1e1900 */
[----:B------:R-:W4:Y:S04]  /*0e90*/  LDG.E R22, desc[UR10][R4.64+0x14] ;  /* 0x0000140a04167981 */ /* 0x000f28000c1e1900 */
[----:B------:R-:W5:Y:S04]  /*0ea0*/  LDG.E R20, desc[UR10][R4.64+0x18] ;  /* 0x0000180a04147981 */ /* 0x000f68000c1e1900 */
[----:B------:R-:W5:Y:S04]  /*0eb0*/  LDG.E R19, desc[UR10][R4.64+0x1c] ;  /* 0x00001c0a04137981 */ /* 0x000f68000c1e1900 */
[----:B------:R-:W5:Y:S01]  /*0ec0*/  LDG.E R18, desc[UR10][R4.64+0x28] ;  /* 0x0000280a04127981 */ /* 0x000f62000c1e1900 */
[----:B--2---:R-:W-:-:S04]  /*0ed0*/  VIMNMX R13, PT, PT, R10, R12, !PT ;  /* 0x0000000c0a0d7248 */ /* 0x004fc80007fe0100 */
[----:B------:R-:W-:Y:S02]  /*0ee0*/  ISETP.GE.AND P4, PT, R13, R8, PT ;  /* 0x000000080d00720c */ /* 0x000fe40003f86270 */
[----:B---3--:R-:W-:-:S04]  /*0ef0*/  VIMNMX R13, PT, PT, R14, R16, !PT ;  /* 0x000000100e0d7248 */ /* 0x008fc80007fe0100 */
[----:B------:R-:W-:Y:S02]  /*0f00*/  ISETP.GE.AND P3, PT, R13, R8, PT ;  /* 0x000000080d00720c */ /* 0x000fe40003f66270 */
[----:B----4-:R-:W-:-:S05]  /*0f10*/  VIMNMX R15, PT, PT, R17, R22, !PT ;  /* 0x00000016110f7248 */ /* 0x010fca0007fe0100 */
[----:B------:R-:W-:Y:S01]  /*0f20*/  @!P4 IMAD R13, R12, 0x4, R1 ;  /* 0x000000040c0dc824 */ /* 0x000fe200078e0201 */
[----:B------:R-:W-:Y:S01]  /*0f30*/  @!P4 LEA R10, R10, R1, 0x2 ;  /* 0x000000010a0ac211 */ /* 0x000fe200078e10ff */
[----:B------:R-:W2:Y:S01]  /*0f40*/  LDG.E R12, desc[UR10][R4.64+0x20] ;  /* 0x0000200a040c7981 */ /* 0x000ea2000c1e1900 */
[----:B------:R-:W-:-:S03]  /*0f50*/  ISETP.GE.AND P2, PT, R15, R8, PT ;  /* 0x000000080f00720c */ /* 0x000fc60003f46270 */
[----:B------:R-:W3:Y:S01]  /*0f60*/  @!P4 LDL R13, [R13] ;  /* 0x000000000d0dc983 */ /* 0x000ee20000100800 */
[----:B-----5:R-:W-:Y:S01]  /*0f70*/  VIMNMX R21, PT, PT, R20, R19, !PT ;  /* 0x0000001314157248 */ /* 0x020fe20007fe0100 */
[----:B------:R-:W-:Y:S01]  /*0f80*/  @!P3 IMAD R15, R16, 0x4, R1 ;  /* 0x00000004100fb824 */ /* 0x000fe200078e0201 */
[----:B------:R-:W-:Y:S01]  /*0f90*/  @!P3 LEA R14, R14, R1, 0x2 ;  /* 0x000000010e0eb211 */ /* 0x000fe200078e10ff */
[----:B------:R-:W3:Y:S01]  /*0fa0*/  @!P4 LDL R10, [R10] ;  /* 0x000000000a0ac983 */ /* 0x000ee20000100800 */
[----:B------:R-:W-:-:S03]  /*0fb0*/  ISETP.GE.AND P1, PT, R21, R8, PT ;  /* 0x000000081500720c */ /* 0x000fc60003f26270 */
[----:B------:R-:W2:Y:S02]  /*0fc0*/  LDG.E R16, desc[UR10][R4.64+0x24] ;  /* 0x0000240a04107981 */ /* 0x000ea4000c1e1900 */
[----:B------:R-:W-:Y:S02]  /*0fd0*/  @!P2 LEA R25, R17, R1, 0x2 ;  /* 0x000000011119a211 */ /* 0x000fe400078e10ff */
[----:B------:R-:W4:Y:S01]  /*0fe0*/  @!P3 LDL R14, [R14] ;  /* 0x000000000e0eb983 */ /* 0x000f220000100800 */
[----:B------:R-:W-:-:S03]  /*0ff0*/  @!P2 IMAD R26, R22, 0x4, R1 ;  /* 0x00000004161aa824 */ /* 0x000fc600078e0201 */
[----:B------:R-:W4:Y:S04]  /*1000*/  @!P3 LDL R15, [R15] ;  /* 0x000000000f0fb983 */ /* 0x000f280000100800 */
[----:B------:R-:W5:Y:S04]  /*1010*/  LDG.E R17, desc[UR10][R4.64+0x2c] ;  /* 0x00002c0a04117981 */ /* 0x000f68000c1e1900 */
[----:B------:R-:W5:Y:S04]  /*1020*/  @!P2 LDL R25, [R25] ;  /* 0x000000001919a983 */ /* 0x000f680000100800 */
[----:B------:R-:W5:Y:S01]  /*1030*/  @!P2 LDL R26, [R26] ;  /* 0x000000001a1aa983 */ /* 0x000f620000100800 */
[----:B------:R-:W-:Y:S01]  /*1040*/  @!P1 LEA R23, R20, R1, 0x2 ;  /* 0x0000000114179211 */ /* 0x000fe200078e10ff */
[----:B------:R-:W-:-:S02]  /*1050*/  @!P1 IMAD R24, R19, 0x4, R1 ;  /* 0x0000000413189824 */ /* 0x000fc400078e0201 */
[----:B------:R-:W5:Y:S04]  /*1060*/  LDG.E R19, desc[UR10][R4.64+0x30] ;  /* 0x0000300a04137981 */ /* 0x000f68000c1e1900 */
[----:B------:R-:W5:Y:S04]  /*1070*/  LDG.E R20, desc[UR10][R4.64+0x34] ;  /* 0x0000340a04147981 */ /* 0x000f68000c1e1900 */
[----:B------:R-:W5:Y:S04]  /*1080*/  @!P1 LDL R23, [R23] ;  /* 0x0000000017179983 */ /* 0x000f680000100800 */
[----:B------:R-:W5:Y:S04]  /*1090*/  @!P1 LDL R24, [R24] ;  /* 0x0000000018189983 */ /* 0x000f680000100800 */
[----:B------:R-:W5:Y:S04]  /*10a0*/  LDG.E R22, desc[UR10][R4.64+0x38] ;  /* 0x0000380a04167981 */ /* 0x000f68000c1e1900 */
[----:B------:R5:W5:Y:S01]  /*10b0*/  LDG.E R21, desc[UR10][R4.64+0x3c] ;  /* 0x00003c0a04157981 */ /* 0x000b62000c1e1900 */
[----:B---3--:R-:W-:-:S02]  /*10c0*/  @!P4 ISETP.GE.AND P0, PT, R10, R13, PT ;  /* 0x0000000d0a00c20c */ /* 0x008fc40003f06270 */
[C---:B------:R-:W-:Y:S02]  /*10d0*/  @!P4 LEA.HI R10, R9.reuse, R9, RZ, 0x1 ;  /* 0x00000009090ac211 */ /* 0x040fe400078f08ff */
[----:B------:R-:W-:Y:S02]  /*10e0*/  @!P4 SEL R28, R9, RZ, !P0 ;  /* 0x000000ff091cc207 */ /* 0x000fe40004000000 */
[----:B------:R-:W-:Y:S02]  /*10f0*/  @!P4 SHF.R.S32.HI R9, RZ, 0x1, R10 ;  /* 0x00000001ff09c819 */ /* 0x000fe4000001140a */
[----:B--2---:R-:W-:Y:S02]  /*1100*/  VIMNMX R13, PT, PT, R12, R16, !PT ;  /* 0x000000100c0d7248 */ /* 0x004fe40007fe0100 */
[----:B----4-:R-:W-:Y:S02]  /*1110*/  @!P3 ISETP.GE.AND P5, PT, R14, R15, PT ;  /* 0x0000000f0e00b20c */ /* 0x010fe40003fa6270 */
[----:B------:R-:W-:-:S02]  /*1120*/  @!P3 LEA.HI R14, R9, R9, RZ, 0x1 ;  /* 0x00000009090eb211 */ /* 0x000fc400078f08ff */
[----:B------:R-:W-:Y:S02]  /*1130*/  ISETP.GE.AND P0, PT, R13, R8, PT ;  /* 0x000000080d00720c */ /* 0x000fe40003f06270 */
[----:B------:R-:W-:Y:S02]  /*1140*/  @!P3 SEL R10, R9, RZ, !P5 ;  /* 0x000000ff090ab207 */ /* 0x000fe40006800000 */
[----:B------:R-:W-:Y:S02]  /*1150*/  @!P3 SHF.R.S32.HI R9, RZ, 0x1, R14 ;  /* 0x00000001ff09b819 */ /* 0x000fe4000001140e */
[----:B-----5:R-:W-:Y:S02]  /*1160*/  VIMNMX R5, PT, PT, R18, R17, !PT ;  /* 0x0000001112057248 */ /* 0x020fe40007fe0100 */
[----:B------:R-:W-:Y:S02]  /*1170*/  @!P2 ISETP.GE.AND P5, PT, R25, R26, PT ;  /* 0x0000001a1900a20c */ /* 0x000fe40003fa6270 */
[----:B------:R-:W-:-:S02]  /*1180*/  @!P2 LEA.HI R13, R9, R9, RZ, 0x1 ;  /* 0x00000009090da211 */ /* 0x000fc400078f08ff */
[----:B------:R-:W-:Y:S02]  /*1190*/  @!P4 IADD3 R7, PT, PT, R7, R28, RZ ;  /* 0x0000001c0707c210 */ /* 0x000fe40007ffe0ff */
[----:B------:R-:W-:Y:S02]  /*11a0*/  ISETP.GE.AND P4, PT, R5, R8, PT ;  /* 0x000000080500720c */ /* 0x000fe40003f86270 */
[----:B------:R-:W-:Y:S02]  /*11b0*/  @!P2 SEL R4, R9, RZ, !P5 ;  /* 0x000000ff0904a207 */ /* 0x000fe40006800000 */
[----:B------:R-:W-:Y:S01]  /*11c0*/  @!P2 SHF.R.S32.HI R9, RZ, 0x1, R13 ;  /* 0x00000001ff09a819 */ /* 0x000fe2000001140d */
[----:B------:R-:W-:Y:S01]  /*11d0*/  @!P0 IMAD R5, R12, 0x4, R1 ;  /* 0x000000040c058824 */ /* 0x000fe200078e0201 */
[----:B------:R-:W-:Y:S02]  /*11e0*/  VIMNMX R13, PT, PT, R19, R20, !PT ;  /* 0x00000014130d7248 */ /* 0x000fe40007fe0100 */
[----:B------:R-:W-:-:S02]  /*11f0*/  @!P0 LEA R14, R16, R1, 0x2 ;  /* 0x00000001100e8211 */ /* 0x000fc400078e10ff */
[----:B------:R-:W-:Y:S01]  /*1200*/  @!P1 ISETP.GE.AND P6, PT, R23, R24, PT ;  /* 0x000000181700920c */ /* 0x000fe20003fc6270 */
[----:B------:R-:W2:Y:S01]  /*1210*/  @!P0 LDL R5, [R5] ;  /* 0x0000000005058983 */ /* 0x000ea20000100800 */
[----:B------:R-:W-:Y:S01]  /*1220*/  ISETP.GE.AND P5, PT, R13, R8, PT ;  /* 0x000000080d00720c */ /* 0x000fe20003fa6270 */
[----:B------:R-:W-:Y:S01]  /*1230*/  @!P4 IMAD R13, R18, 0x4, R1 ;  /* 0x00000004120dc824 */ /* 0x000fe200078e0201 */
[----:B------:R-:W-:Y:S01]  /*1240*/  @!P1 SEL R12, R9, RZ, !P6 ;  /* 0x000000ff090c9207 */ /* 0x000fe20007000000 */
[----:B------:R-:W2:Y:S01]  /*1250*/  @!P0 LDL R14, [R14] ;  /* 0x000000000e0e8983 */ /* 0x000ea20000100800 */
[----:B------:R-:W-:-:S03]  /*1260*/  VIMNMX R15, PT, PT, R22, R21, !PT ;  /* 0x00000015160f7248 */ /* 0x000fc60007fe0100 */
[----:B------:R-:W3:Y:S01]  /*1270*/  @!P4 LDL R13, [R13] ;  /* 0x000000000d0dc983 */ /* 0x000ee20000100800 */
[----:B------:R-:W-:Y:S02]  /*1280*/  @!P4 LEA R16, R17, R1, 0x2 ;  /* 0x000000011110c211 */ /* 0x000fe400078e10ff */
[----:B------:R-:W-:-:S04]  /*1290*/  ISETP.GE.AND P6, PT, R15, R8, PT ;  /* 0x000000080f00720c */ /* 0x000fc80003fc6270 */
[----:B------:R-:W3:Y:S01]  /*12a0*/  @!P4 LDL R16, [R16] ;  /* 0x000000001010c983 */ /* 0x000ee20000100800 */
[----:B------:R-:W-:Y:S01]  /*12b0*/  @!P5 IMAD R19, R19, 0x4, R1 ;  /* 0x000000041313d824 */ /* 0x000fe200078e0201 */
[----:B------:R-:W-:-:S05]  /*12c0*/  @!P5 LEA R20, R20, R1, 0x2 ;  /* 0x000000011414d211 */ /* 0x000fca00078e10ff */
[----:B------:R-:W4:Y:S02]  /*12d0*/  @!P5 LDL R19, [R19] ;  /* 0x000000001313d983 */ /* 0x000f240000100800 */
[----:B------:R-:W-:Y:S01]  /*12e0*/  @!P6 IMAD R22, R22, 0x4, R1 ;  /* 0x000000041616e824 */ /* 0x000fe200078e0201 */
[----:B------:R-:W-:Y:S01]  /*12f0*/  @!P6 LEA R21, R21, R1, 0x2 ;  /* 0x000000011515e211 */ /* 0x000fe200078e10ff */
[----:B------:R-:W4:Y:S04]  /*1300*/  @!P5 LDL R20, [R20] ;  /* 0x000000001414d983 */ /* 0x000f280000100800 */
[----:B------:R-:W5:Y:S04]  /*1310*/  @!P6 LDL R22, [R22] ;  /* 0x000000001616e983 */ /* 0x000f680000100800 */
[----:B------:R-:W5:Y:S01]  /*1320*/  @!P6 LDL R21, [R21] ;  /* 0x000000001515e983 */ /* 0x000f620000100800 */
[----:B------:R-:W-:Y:S01]  /*1330*/  @!P1 LEA.HI R15, R9, R9, RZ, 0x1 ;  /* 0x00000009090f9211 */ /* 0x000fe200078f08ff */
[----:B------:R-:W-:-:S03]  /*1340*/  @!P3 IMAD.IADD R7, R7, 0x1, R10 ;  /* 0x000000010707b824 */ /* 0x000fc600078e020a */
[----:B------:R-:W-:Y:S02]  /*1350*/  @!P1 SHF.R.S32.HI R9, RZ, 0x1, R15 ;  /* 0x00000001ff099819 */ /* 0x000fe4000001140f */
[----:B------:R-:W-:-:S05]  /*1360*/  @!P2 IADD3 R7, PT, PT, R7, R4, RZ ;  /* 0x000000040707a210 */ /* 0x000fca0007ffe0ff */
[----:B------:R-:W-:Y:S01]  /*1370*/  @!P1 IMAD.IADD R7, R7, 0x1, R12 ;  /* 0x0000000107079824 */ /* 0x000fe200078e020c */
[----:B------:R-:W-:-:S04]  /*1380*/  UIADD3 UR6, UPT, UPT, UR6, 0x8, URZ ;  /* 0x0000000806067890 */ /* 0x000fc8000fffe0ff */
[----:B------:R-:W-:Y:S01]  /*1390*/  UISETP.NE.AND UP0, UPT, UR6, URZ, UPT ;  /* 0x000000ff0600728c */ /* 0x000fe2000bf05270 */
[----:B------:R-:W-:Y:S02]  /*13a0*/  IADD3 R11, PT, PT, R11, 0x10, RZ ;  /* 0x000000100b0b7810 */ /* 0x000fe40007ffe0ff */
[----:B--2---:R-:W-:Y:S02]  /*13b0*/  @!P0 ISETP.GE.AND P3, PT, R5, R14, PT ;  /* 0x0000000e0500820c */ /* 0x004fe40003f66270 */
[C---:B------:R-:W-:Y:S02]  /*13c0*/  @!P0 LEA.HI R5, R9.reuse, R9, RZ, 0x1 ;  /* 0x0000000909058211 */ /* 0x040fe400078f08ff */
[----:B------:R-:W-:Y:S02]  /*13d0*/  @!P0 SEL R10, R9, RZ, !P3 ;  /* 0x000000ff090a8207 */ /* 0x000fe40005800000 */
[----:B------:R-:W-:-:S04]  /*13e0*/  @!P0 SHF.R.S32.HI R9, RZ, 0x1, R5 ;  /* 0x00000001ff098819 */ /* 0x000fc80000011405 */
[----:B------:R-:W-:Y:S02]  /*13f0*/  @!P4 LEA.HI R5, R9, R9, RZ, 0x1 ;  /* 0x000000090905c211 */ /* 0x000fe400078f08ff */
[----:B---3--:R-:W-:Y:S02]  /*1400*/  @!P4 ISETP.GE.AND P2, PT, R13, R16, PT ;  /* 0x000000100d00c20c */ /* 0x008fe40003f46270 */
[----:B------:R-:W-:Y:S02]  /*1410*/  @!P0 IADD3 R7, PT, PT, R7, R10, RZ ;  /* 0x0000000a07078210 */ /* 0x000fe40007ffe0ff */
[----:B------:R-:W-:Y:S02]  /*1420*/  @!P4 SEL R4, R9, RZ, !P2 ;  /* 0x000000ff0904c207 */ /* 0x000fe40005000000 */
[----:B------:R-:W-:Y:S02]  /*1430*/  @!P4 SHF.R.S32.HI R9, RZ, 0x1, R5 ;  /* 0x00000001ff09c819 */ /* 0x000fe40000011405 */
[----:B----4-:R-:W-:-:S02]  /*1440*/  @!P5 ISETP.GE.AND P0, PT, R19, R20, PT ;  /* 0x000000141300d20c */ /* 0x010fc40003f06270 */
[----:B------:R-:W-:Y:S01]  /*1450*/  @!P5 LEA.HI R5, R9, R9, RZ, 0x1 ;  /* 0x000000090905d211 */ /* 0x000fe200078f08ff */
[----:B------:R-:W-:Y:S01]  /*1460*/  @!P4 IMAD.IADD R7, R7, 0x1, R4 ;  /* 0x000000010707c824 */ /* 0x000fe200078e0204 */
[----:B------:R-:W-:Y:S02]  /*1470*/  @!P5 SEL R4, R9, RZ, !P0 ;  /* 0x000000ff0904d207 */ /* 0x000fe40004000000 */
[----:B------:R-:W-:Y:S02]  /*1480*/  @!P5 SHF.R.S32.HI R9, RZ, 0x1, R5 ;  /* 0x00000001ff09d819 */ /* 0x000fe40000011405 */
[----:B-----5:R-:W-:Y:S02]  /*1490*/  @!P6 ISETP.GE.AND P1, PT, R22, R21, PT ;  /* 0x000000151600e20c */ /* 0x020fe40003f26270 */
[----:B------:R-:W-:Y:S02]  /*14a0*/  @!P5 IADD3 R7, PT, PT, R7, R4, RZ ;  /* 0x000000040707d210 */ /* 0x000fe40007ffe0ff */
[----:B------:R-:W-:-:S02]  /*14b0*/  @!P6 SEL R4, R9, RZ, !P1 ;  /* 0x000000ff0904e207 */ /* 0x000fc40004800000 */
[----:B------:R-:W-:-:S03]  /*14c0*/  @!P6 LEA.HI R5, R9, R9, RZ, 0x1 ;  /* 0x000000090905e211 */ /* 0x000fc600078f08ff */
[----:B------:R-:W-:Y:S01]  /*14d0*/  @!P6 IMAD.IADD R7, R7, 0x1, R4 ;  /* 0x000000010707e824 */ /* 0x000fe200078e0204 */
[----:B------:R-:W-:Y:S01]  /*14e0*/  @!P6 SHF.R.S32.HI R9, RZ, 0x1, R5 ;  /* 0x00000001ff09e819 */ /* 0x000fe20000011405 */
[----:B------:R-:W-:Y:S06]  /*14f0*/  BRA.U UP0, `(.L_x_17) ;  /* 0xfffffff9004c7547 */ /* 0x000fec000b83ffff */
[----:B------:R-:W-:-:S07]  /*1500*/  IMAD.U32 R2, RZ, RZ, UR13 ;  /* 0x0000000dff027e24 */ /* 0x000fce000f8e00ff */
.L_x_16:
[----:B------:R-:W-:-:S09]  /*1510*/  UISETP.NE.AND UP0, UPT, UR9, URZ, UPT ;  /* 0x000000ff0900728c */ /* 0x000fd2000bf05270 */
[----:B------:R-:W-:Y:S05]  /*1520*/  BRA.U !UP0, `(.L_x_18) ;  /* 0x0000000508b87547 */ /* 0x000fea000b800000 */
[----:B------:R-:W-:Y:S02]  /*1530*/  UIADD3 UR6, UPT, UPT, UR9, -0x1, URZ ;  /* 0xffffffff09067890 */ /* 0x000fe4000fffe0ff */
[----:B------:R-:W-:Y:S02]  /*1540*/  UISETP.NE.AND UP1, UPT, UR12, URZ, UPT ;  /* 0x000000ff0c00728c */ /* 0x000fe4000bf25270 */
[----:B------:R-:W-:-:S09]  /*1550*/  UISETP.GE.U32.AND UP0, UPT, UR6, 0x3, UPT ;  /* 0x000000030600788c */ /* 0x000fd2000bf06070 */
[----:B------:R-:W-:Y:S05]  /*1560*/  BRA.U !UP0, `(.L_x_19) ;  /* 0x0000000108e07547 */ /* 0x000fea000b800000 */
[----:B------:R-:W0:Y:S01]  /*1570*/  LDC.64 R10, c[0x0][0x398] ;  /* 0x0000e600ff0a7b82 */ /* 0x000e220000000a00 */
[----:B------:R-:W-:-:S05]  /*1580*/  LEA R3, R2, UR14, 0x1 ;  /* 0x0000000e02037c11 */ /* 0x000fca000f8e08ff */
        /* <DEDUP_REMOVED lines=15> */
[----:B------:R-:W-:Y:S02]  /*1680*/  @!P2 LEA R5, R14, R1, 0x2 ;  /* 0x000000010e05a211 */ /* 0x000fe400078e10ff */
[----:B------:R-:W-:Y:S02]  /*1690*/  ISETP.GE.AND P1, PT, R15, R8, PT ;  /* 0x000000080f00720c */ /* 0x000fe40003f26270 */
[----:B------:R-:W2:Y:S01]  /*16a0*/  @!P2 LDL R10, [R13] ;  /* 0x000000000d0aa983 */ /* 0x000ea20000100800 */
[----:B-----5:R-:W-:-:S03]  /*16b0*/  VIMNMX R17, PT, PT, R4, R3, !PT ;  /* 0x0000000304117248 */ /* 0x020fc60007fe0100 */
[----:B------:R-:W2:Y:S01]  /*16c0*/  @!P2 LDL R5, [R5] ;  /* 0x000000000505a983 */ /* 0x000ea20000100800 */
[----:B------:R-:W-:Y:S01]  /*16d0*/  @!P4 LEA R11, R16, R1, 0x2 ;  /* 0x00000001100bc211 */ /* 0x000fe200078e10ff */
[----:B------:R-:W-:Y:S01]  /*16e0*/  @!P4 IMAD R14, R18, 0x4, R1 ;  /* 0x00000004120ec824 */ /* 0x000fe200078e0201 */
[----:B------:R-:W-:-:S04]  /*16f0*/  ISETP.GE.AND P0, PT, R17, R8, PT ;  /* 0x000000081100720c */ /* 0x000fc80003f06270 */
[----:B------:R-:W3:Y:S01]  /*1700*/  @!P4 LDL R11, [R11] ;  /* 0x000000000b0bc983 */ /* 0x000ee20000100800 */
[-C--:B------:R-:W-:Y:S01]  /*1710*/  @!P1 LEA R15, R19, R1.reuse, 0x2 ;  /* 0x00000001130f9211 */ /* 0x080fe200078e10ff */
[--C-:B------:R-:W-:Y:S02]  /*1720*/  @!P1 IMAD R12, R12, 0x4, R1.reuse ;  /* 0x000000040c0c9824 */ /* 0x100fe400078e0201 */
[----:B------:R-:W3:Y:S04]  /*1730*/  @!P4 LDL R14, [R14] ;  /* 0x000000000e0ec983 */ /* 0x000ee80000100800 */
[----:B------:R-:W4:Y:S01]  /*1740*/  @!P1 LDL R15, [R15] ;  /* 0x000000000f0f9983 */ /* 0x000f220000100800 */
[----:B------:R-:W-:Y:S01]  /*1750*/  @!P0 LEA R16, R4, R1, 0x2 ;  /* 0x0000000104108211 */ /* 0x000fe200078e10ff */
[----:B------:R-:W-:-:S02]  /*1760*/  @!P0 IMAD R3, R3, 0x4, R1 ;  /* 0x0000000403038824 */ /* 0x000fc400078e0201 */
[----:B------:R-:W4:Y:S04]  /*1770*/  @!P1 LDL R12, [R12] ;  /* 0x000000000c0c9983 */ /* 0x000f280000100800 */
[----:B------:R-:W5:Y:S04]  /*1780*/  @!P0 LDL R16, [R16] ;  /* 0x0000000010108983 */ /* 0x000f680000100800 */
[----:B------:R-:W5:Y:S01]  /*1790*/  @!P0 LDL R3, [R3] ;  /* 0x0000000003038983 */ /* 0x000f620000100800 */
[----:B------:R-:W-:Y:S01]  /*17a0*/  VIADD R2, R2, 0x4 ;  /* 0x0000000402027836 */ /* 0x000fe20000000000 */
[----:B--2---:R-:W-:-:S02]  /*17b0*/  @!P2 ISETP.GE.AND P3, PT, R5, R10, PT ;  /* 0x0000000a0500a20c */ /* 0x004fc40003f66270 */
        /* <DEDUP_REMOVED lines=16> */
[----:B------:R-:W-:Y:S02]  /*18c0*/  @!P0 LEA.HI R3, R9, R9, RZ, 0x1 ;  /* 0x0000000909038211 */ /* 0x000fe400078f08ff */
[----:B------:R-:W-:Y:S02]  /*18d0*/  @!P0 IADD3 R7, PT, PT, R7, R4, RZ ;  /* 0x0000000407078210 */ /* 0x000fe40007ffe0ff */
[----:B------:R-:W-:-:S07]  /*18e0*/  @!P0 SHF.R.S32.HI R9, RZ, 0x1, R3 ;  /* 0x00000001ff098819 */ /* 0x000fce0000011403 */
.L_x_19:
[----:B------:R-:W-:Y:S05]  /*18f0*/  BRA.U !UP1, `(.L_x_18) ;  /* 0x0000000109c47547 */ /* 0x000fea000b800000 */
[----:B------:R-:W0:Y:S01]  /*1900*/  LDCU UR6, c[0x0][0x3b0] ;  /* 0x00007600ff0677ac */ /* 0x000e220008000800 */
[----:B------:R-:W-:Y:S02]  /*1910*/  UISETP.NE.AND UP0, UPT, UR12, 0x1, UPT ;  /* 0x000000010c00788c */ /* 0x000fe4000bf05270 */
[----:B0-----:R-:W-:-:S07]  /*1920*/  ULOP3.LUT UP1, URZ, UR6, 0x1, URZ, 0xc0, !UPT ;  /* 0x0000000106ff7892 */ /* 0x001fce000f82c0ff */
[----:B------:R-:W-:Y:S05]  /*1930*/  BRA.U !UP0, `(.L_x_20) ;  /* 0x0000000108787547 */ /* 0x000fea000b800000 */
[----:B------:R-:W0:Y:S01]  /*1940*/  LDC.64 R4, c[0x0][0x398] ;  /* 0x0000e600ff047b82 */ /* 0x000e220000000a00 */
[----:B------:R-:W-:-:S05]  /*1950*/  LEA R3, R2, UR14, 0x1 ;  /* 0x0000000e02037c11 */ /* 0x000fca000f8e08ff */
[----:B0-----:R-:W-:-:S05]  /*1960*/  IMAD.WIDE R4, R3, 0x4, R4 ;  /* 0x0000000403047825 */ /* 0x001fca00078e0204 */
[----:B------:R-:W2:Y:S04]  /*1970*/  LDG.E R10, desc[UR10][R4.64] ;  /* 0x0000000a040a7981 */ /* 0x000ea8000c1e1900 */
[----:B------:R-:W2:Y:S04]  /*1980*/  LDG.E R12, desc[UR10][R4.64+0x4] ;  /* 0x0000040a040c7981 */ /* 0x000ea8000c1e1900 */
[----:B------:R-:W3:Y:S04]  /*1990*/  LDG.E R14, desc[UR10][R4.64+0x8] ;  /* 0x0000080a040e7981 */ /* 0x000ee8000c1e1900 */
[----:B------:R-:W3:Y:S01]  /*19a0*/  LDG.E R13, desc[UR10][R4.64+0xc] ;  /* 0x00000c0a040d7981 */ /* 0x000ee2000c1e1900 */
[----:B--2---:R-:W-:-:S04]  /*19b0*/  VIMNMX R3, PT, PT, R10, R12, !PT ;  /* 0x0000000c0a037248 */ /* 0x004fc80007fe0100 */
[----:B------:R-:W-:Y:S02]  /*19c0*/  ISETP.GE.AND P0, PT, R3, R8, PT ;  /* 0x000000080300720c */ /* 0x000fe40003f06270 */
[----:B---3--:R-:W-:-:S04]  /*19d0*/  VIMNMX R11, PT, PT, R14, R13, !PT ;  /* 0x0000000d0e0b7248 */ /* 0x008fc80007fe0100 */
[----:B------:R-:W-:-:S07]  /*19e0*/  ISETP.GE.AND P2, PT, R11, R8, PT ;  /* 0x000000080b00720c */ /* 0x000fce0003f46270 */
[----:B------:R-:W-:Y:S01]  /*19f0*/  @!P0 IMAD R3, R10, 0x4, R1 ;  /* 0x000000040a038824 */ /* 0x000fe200078e0201 */
[----:B------:R-:W-:-:S05]  /*1a00*/  @!P0 LEA R10, R12, R1, 0x2 ;  /* 0x000000010c0a8211 */ /* 0x000fca00078e10ff */
[----:B------:R-:W2:Y:S01]  /*1a10*/  @!P0 LDL R3, [R3] ;  /* 0x0000000003038983 */ /* 0x000ea20000100800 */
[----:B------:R-:W-:Y:S01]  /*1a20*/  @!P2 IMAD R11, R14, 0x4, R1 ;  /* 0x000000040e0ba824 */ /* 0x000fe200078e0201 */
[----:B------:R-:W-:Y:S02]  /*1a30*/  @!P2 LEA R12, R13, R1, 0x2 ;  /* 0x000000010d0ca211 */ /* 0x000fe400078e10ff */
[----:B------:R-:W2:Y:S04]  /*1a40*/  @!P0 LDL R10, [R10] ;  /* 0x000000000a0a8983 */ /* 0x000ea80000100800 */
[----:B------:R-:W3:Y:S04]  /*1a50*/  @!P2 LDL R11, [R11] ;  /* 0x000000000b0ba983 */ /* 0x000ee80000100800 */
[----:B------:R-:W3:Y:S01]  /*1a60*/  @!P2 LDL R12, [R12] ;  /* 0x000000000c0ca983 */ /* 0x000ee20000100800 */
[----:B------:R-:W-:-:S02]  /*1a70*/  @!P0 LEA.HI R5, R9, R9, RZ, 0x1 ;  /* 0x0000000909058211 */ /* 0x000fc400078f08ff */
[----:B------:R-:W-:Y:S02]  /*1a80*/  IADD3 R2, PT, PT, R2, 0x2, RZ ;  /* 0x0000000202027810 */ /* 0x000fe40007ffe0ff */
[----:B--2---:R-:W-:-:S04]  /*1a90*/  @!P0 ISETP.GE.AND P1, PT, R3, R10, PT ;  /* 0x0000000a0300820c */ /* 0x004fc80003f26270 */
[----:B------:R-:W-:Y:S02]  /*1aa0*/  @!P0 SEL R4, R9, RZ, !P1 ;  /* 0x000000ff09048207 */ /* 0x000fe40004800000 */
[----:B------:R-:W-:Y:S02]  /*1ab0*/  @!P0 SHF.R.S32.HI R9, RZ, 0x1, R5 ;  /* 0x00000001ff098819 */ /* 0x000fe40000011405 */
[----:B---3--:R-:W-:Y:S01]  /*1ac0*/  @!P2 ISETP.GE.AND P3, PT, R11, R12, PT ;  /* 0x0000000c0b00a20c */ /* 0x008fe20003f66270 */
[----:B------:R-:W-:Y:S01]  /*1ad0*/  @!P0 IMAD.IADD R7, R7, 0x1, R4 ;  /* 0x0000000107078824 */ /* 0x000fe200078e0204 */
[C---:B------:R-:W-:Y:S02]  /*1ae0*/  @!P2 LEA.HI R3, R9.reuse, R9, RZ, 0x1 ;  /* 0x000000090903a211 */ /* 0x040fe400078f08ff */
[----:B------:R-:W-:Y:S02]  /*1af0*/  @!P2 SEL R4, R9, RZ, !P3 ;  /* 0x000000ff0904a207 */ /* 0x000fe40005800000 */
[----:B------:R-:W-:-:S03]  /*1b00*/  @!P2 SHF.R.S32.HI R9, RZ, 0x1, R3 ;  /* 0x00000001ff09a819 */ /* 0x000fc60000011403 */
[----:B------:R-:W-:-:S07]  /*1b10*/  @!P2 IMAD.IADD R7, R7, 0x1, R4 ;  /* 0x000000010707a824 */ /* 0x000fce00078e0204 */
.L_x_20:
[----:B------:R-:W-:Y:S05]  /*1b20*/  BRA.U !UP1, `(.L_x_18) ;  /* 0x0000000109387547 */ /* 0x000fea000b800000 */
[----:B------:R-:W0:Y:S01]  /*1b30*/  LDC.64 R4, c[0x0][0x398] ;  /* 0x0000e600ff047b82 */ /* 0x000e220000000a00 */
[----:B------:R-:W-:-:S05]  /*1b40*/  LEA R3, R2, UR14, 0x1 ;  /* 0x0000000e02037c11 */ /* 0x000fca000f8e08ff */
[----:B0-----:R-:W-:-:S05]  /*1b50*/  IMAD.WIDE R2, R3, 0x4, R4 ;  /* 0x0000000403027825 */ /* 0x001fca00078e0204 */
[----:B------:R-:W2:Y:S04]  /*1b60*/  LDG.E R4, desc[UR10][R2.64] ;  /* 0x0000000a02047981 */ /* 0x000ea8000c1e1900 */
[----:B------:R-:W2:Y:S02]  /*1b70*/  LDG.E R10, desc[UR10][R2.64+0x4] ;  /* 0x0000040a020a7981 */ /* 0x000ea4000c1e1900 */
[----:B--2---:R-:W-:-:S04]  /*1b80*/  VIMNMX R5, PT, PT, R4, R10, !PT ;  /* 0x0000000a04057248 */ /* 0x004fc80007fe0100 */
[----:B------:R-:W-:-:S13]  /*1b90*/  ISETP.GE.AND P0, PT, R5, R8, PT ;  /* 0x000000080500720c */ /* 0x000fda0003f06270 */
[----:B------:R-:W-:Y:S01]  /*1ba0*/  @!P0 LEA R4, R4, R1, 0x2 ;  /* 0x0000000104048211 */ /* 0x000fe200078e10ff */
[----:B------:R-:W-:-:S05]  /*1bb0*/  @!P0 IMAD R5, R10, 0x4, R1 ;  /* 0x000000040a058824 */ /* 0x000fca00078e0201 */
[----:B------:R-:W2:Y:S04]  /*1bc0*/  @!P0 LDL R4, [R4] ;  /* 0x0000000004048983 */ /* 0x000ea80000100800 */
[----:B------:R-:W2:Y:S02]  /*1bd0*/  @!P0 LDL R5, [R5] ;  /* 0x0000000005058983 */ /* 0x000ea40000100800 */
[----:B--2---:R-:W-:-:S04]  /*1be0*/  @!P0 ISETP.GE.AND P1, PT, R4, R5, PT ;  /* 0x000000050400820c */ /* 0x004fc80003f26270 */
[----:B------:R-:W-:-:S04]  /*1bf0*/  @!P0 SEL R10, R9, RZ, !P1 ;  /* 0x000000ff090a8207 */ /* 0x000fc80004800000 */
[----:B------:R-:W-:-:S07]  /*1c00*/  @!P0 IADD3 R7, PT, PT, R7, R10, RZ ;  /* 0x0000000a07078210 */ /* 0x000fce0007ffe0ff */
.L_x_18:
[----:B------:R-:W0:Y:S01]  /*1c10*/  LDC.64 R2, c[0x0][0x390] ;  /* 0x0000e400ff027b82 */ /* 0x000e220000000a00 */
[----:B------:R-:W-:Y:S01]  /*1c20*/  IMAD.IADD R7, R6, 0x1, R7 ;  /* 0x0000000106077824 */ /* 0x000fe200078e0207 */
[----:B------:R-:W1:Y:S03]  /*1c30*/  LDCU UR14, c[0x0][0x3ac] ;  /* 0x00007580ff0e77ac */ /* 0x000e660008000800 */
[----:B0-----:R-:W-:-:S05]  /*1c40*/  IMAD.WIDE R2, R7, 0x4, R2 ;  /* 0x0000000407027825 */ /* 0x001fca00078e0202 */
[----:B------:R-:W2:Y:S01]  /*1c50*/  LDG.E R4, desc[UR10][R2.64] ;  /* 0x0000000a02047981 */ /* 0x000ea2000c1e1900 */
[----:B------:R-:W-:-:S04]  /*1c60*/  UIADD3 UR4, UPT, UPT, UR4, 0x1, URZ ;  /* 0x0000000104047890 */ /* 0x000fc8000fffe0ff */
[----:B-1----:R-:W-:Y:S01]  /*1c70*/  UISETP.NE.AND UP0, UPT, UR4, UR14, UPT ;  /* 0x0000000e0400728c */ /* 0x002fe2000bf05270 */
[----:B--2---:R-:W-:-:S05]  /*1c80*/  FADD R5, R4, 1 ;  /* 0x3f80000004057421 */ /* 0x004fca0000000000 */
[----:B------:R4:W-:Y:S03]  /*1c90*/  STG.E desc[UR10][R2.64], R5 ;  /* 0x0000000502007986 */ /* 0x0009e6000c10190a */
[----:B------:R-:W-:Y:S05]  /*1ca0*/  BRA.U !UP0, `(.L_x_14) ;  /* 0x0000000508007547 */ /* 0x000fea000b800000 */
[----:B------:R-:W-:Y:S05]  /*1cb0*/  BRA `(.L_x_21) ;  /* 0xfffffff0002c7947 */ /* 0x000fea000383ffff */
.L_x_15:
[----:B------:R-:W0:Y:S01]  /*1cc0*/  LDC.64 R2, c[0x0][0x390] ;  /* 0x0000e400ff027b82 */ /* 0x000e220000000a00 */
[----:B------:R-:W-:Y:S02]  /*1cd0*/  UISETP.GE.U32.AND UP0, UPT, UR14, 0x10, UPT ;  /* 0x000000100e00788c */ /* 0x000fe4000bf06070 */
[----:B------:R-:W-:Y:S01]  /*1ce0*/  ULOP3.LUT UR5, UR14, 0xf, URZ, 0xc0, !UPT ;  /* 0x0000000f0e057892 */ /* 0x000fe2000f8ec0ff */
[----:B0-----:R-:W-:-:S06]  /*1cf0*/  IMAD.WIDE R6, R6, 0x4, R2 ;  /* 0x0000000406067825 */ /* 0x001fcc00078e0202 */
[----:B------:R-:W-:Y:S05]  /*1d00*/  BRA.U !UP0, `(.L_x_22) ;  /* 0x00000001085c7547 */ /* 0x000fea000b800000 */
[----:B------:R0:W5:Y:S01]  /*1d10*/  LDG.E R3, desc[UR10][R6.64] ;  /* 0x0000000a06037981 */ /* 0x000162000c1e1900 */
[----:B------:R-:W-:Y:S01]  /*1d20*/  ULOP3.LUT UR6, UR14, 0x7ffffff0, URZ, 0xc0, !UPT ;  /* 0x7ffffff00e067892 */ /* 0x000fe2000f8ec0ff */
[----:B------:R-:W-:-:S11]  /*1d30*/  UMOV UR4, URZ ;  /* 0x000000ff00047c82 */ /* 0x000fd60008000000 */
.L_x_23:
[----:B-----5:R-:W-:Y:S01]  /*1d40*/  FADD R3, R3, 1 ;  /* 0x3f80000003037421 */ /* 0x020fe20000000000 */
[----:B------:R-:W-:-:S03]  /*1d50*/  UIADD3 UR4, UPT, UPT, UR4, 0x10, URZ ;  /* 0x0000001004047890 */ /* 0x000fc6000fffe0ff */
[----:B------:R-:W-:Y:S01]  /*1d60*/  FADD R3, R3, 1 ;  /* 0x3f80000003037421 */ /* 0x000fe20000000000 */
[----:B------:R-:W-:-:S03]  /*1d70*/  UISETP.NE.AND UP0, UPT, UR4, UR6, UPT ;  /* 0x000000060400728c */ /* 0x000fc6000bf05270 */
[----:B------:R-:W-:-:S04]  /*1d80*/  FADD R3, R3, 1 ;  /* 0x3f80000003037421 */ /* 0x000fc80000000000 */
        /* <DEDUP_REMOVED lines=12> */
[----:B------:R-:W-:Y:S01]  /*1e50*/  FADD R3, R3, 1 ;  /* 0x3f80000003037421 */ /* 0x000fe20000000000 */
[----:B------:R-:W-:Y:S06]  /*1e60*/  BRA.U UP0, `(.L_x_23) ;  /* 0xfffffffd00b47547 */ /* 0x000fec000b83ffff */
[----:B------:R1:W-:Y:S02]  /*1e70*/  STG.E desc[UR10][R6.64], R3 ;  /* 0x0000000306007986 */ /* 0x0003e4000c10190a */
.L_x_22:
[----:B------:R-:W-:-:S09]  /*1e80*/  UISETP.NE.AND UP0, UPT, UR5, URZ, UPT ;  /* 0x000000ff0500728c */ /* 0x000fd2000bf05270 */
[----:B------:R-:W-:Y:S05]  /*1e90*/  BRA.U !UP0, `(.L_x_14) ;  /* 0x0000000108847547 */ /* 0x000fea000b800000 */
[----:B------:R-:W-:Y:S02]  /*1ea0*/  UISETP.GE.U32.AND UP0, UPT, UR5, 0x8, UPT ;  /* 0x000000080500788c */ /* 0x000fe4000bf06070 */
[----:B------:R-:W-:-:S04]  /*1eb0*/  ULOP3.LUT UR4, UR14, 0x7, URZ, 0xc0, !UPT ;  /* 0x000000070e047892 */ /* 0x000fc8000f8ec0ff */
[----:B------:R-:W-:-:S03]  /*1ec0*/  UISETP.NE.AND UP1, UPT, UR4, URZ, UPT ;  /* 0x000000ff0400728c */ /* 0x000fc6000bf25270 */
[----:B------:R-:W-:Y:S08]  /*1ed0*/  BRA.U !UP0, `(.L_x_24) ;  /* 0x0000000108287547 */ /* 0x000ff0000b800000 */
[----:B------:R-:W2:Y:S02]  /*1ee0*/  LDG.E R2, desc[UR10][R6.64] ;  /* 0x0000000a06027981 */ /* 0x000ea4000c1e1900 */
[----:B--2---:R-:W-:-:S04]  /*1ef0*/  FADD R2, R2, 1 ;  /* 0x3f80000002027421 */ /* 0x004fc80000000000 */
[----:B------:R-:W-:-:S04]  /*1f00*/  FADD R2, R2, 1 ;  /* 0x3f80000002027421 */ /* 0x000fc80000000000 */
[----:B------:R-:W-:-:S04]  /*1f10*/  FADD R2, R2, 1 ;  /* 0x3f80000002027421 */ /* 0x000fc80000000000 */
[----:B------:R-:W-:-:S04]  /*1f20*/  FADD R2, R2, 1 ;  /* 0x3f80000002027421 */ /* 0x000fc80000000000 */
[----:B------:R-:W-:-:S04]  /*1f30*/  FADD R2, R2, 1 ;  /* 0x3f80000002027421 */ /* 0x000fc80000000000 */
[----:B------:R-:W-:-:S04]  /*1f40*/  FADD R2, R2, 1 ;  /* 0x3f80000002027421 */ /* 0x000fc80000000000 */
[----:B------:R-:W-:-:S04]  /*1f50*/  FADD R2, R2, 1 ;  /* 0x3f80000002027421 */ /* 0x000fc80000000000 */
[----:B-1----:R-:W-:-:S05]  /*1f60*/  FADD R3, R2, 1 ;  /* 0x3f80000002037421 */ /* 0x002fca0000000000 */
[----:B------:R2:W-:Y:S02]  /*1f70*/  STG.E desc[UR10][R6.64], R3 ;  /* 0x0000000306007986 */ /* 0x0005e4000c10190a */
.L_x_24:
[----:B------:R-:W-:Y:S05]  /*1f80*/  BRA.U !UP1, `(.L_x_14) ;  /* 0x0000000109487547 */ /* 0x000fea000b800000 */
[----:B------:R-:W-:Y:S02]  /*1f90*/  UISETP.GE.U32.AND UP0, UPT, UR4, 0x4, UPT ;  /* 0x000000040400788c */ /* 0x000fe4000bf06070 */
[----:B------:R-:W-:-:S04]  /*1fa0*/  ULOP3.LUT UR5, UR14, 0x3, URZ, 0xc0, !UPT ;  /* 0x000000030e057892 */ /* 0x000fc8000f8ec0ff */
[----:B------:R-:W-:-:S03]  /*1fb0*/  UISETP.NE.AND UP1, UPT, UR5, URZ, UPT ;  /* 0x000000ff0500728c */ /* 0x000fc6000bf25270 */
[----:B------:R-:W-:Y:S08]  /*1fc0*/  BRA.U !UP0, `(.L_x_25) ;  /* 0x0000000108187547 */ /* 0x000ff0000b800000 */
[----:B------:R-:W3:Y:S02]  /*1fd0*/  LDG.E R2, desc[UR10][R6.64] ;  /* 0x0000000a06027981 */ /* 0x000ee4000c1e1900 */
[----:B---3--:R-:W-:-:S04]  /*1fe0*/  FADD R2, R2, 1 ;  /* 0x3f80000002027421 */ /* 0x008fc80000000000 */
[----:B------:R-:W-:-:S04]  /*1ff0*/  FADD R2, R2, 1 ;  /* 0x3f80000002027421 */ /* 0x000fc80000000000 */
[----:B------:R-:W-:-:S04]  /*2000*/  FADD R2, R2, 1 ;  /* 0x3f80000002027421 */ /* 0x000fc80000000000 */
[----:B-12---:R-:W-:-:S05]  /*2010*/  FADD R3, R2, 1 ;  /* 0x3f80000002037421 */ /* 0x006fca0000000000 */
[----:B------:R3:W-:Y:S02]  /*2020*/  STG.E desc[UR10][R6.64], R3 ;  /* 0x0000000306007986 */ /* 0x0007e4000c10190a */
.L_x_25:
[----:B------:R-:W-:Y:S05]  /*2030*/  BRA.U !UP1, `(.L_x_14) ;  /* 0x00000001091c7547 */ /* 0x000fea000b800000 */
[----:B-123--:R1:W5:Y:S01]  /*2040*/  LDG.E R3, desc[UR10][R6.64] ;  /* 0x0000000a06037981 */ /* 0x00e362000c1e1900 */
[----:B------:R-:W-:-:S05]  /*2050*/  UMOV UR4, URZ ;  /* 0x000000ff00047c82 */ /* 0x000fca0008000000 */
.L_x_26:
[----:B------:R-:W-:Y:S01]  /*2060*/  UIADD3 UR4, UPT, UPT, UR4, 0x1, URZ ;  /* 0x0000000104047890 */ /* 0x000fe2000fffe0ff */
[----:B-----5:R-:W-:-:S03]  /*2070*/  FADD R3, R3, 1 ;  /* 0x3f80000003037421 */ /* 0x020fc60000000000 */
[----:B------:R-:W-:-:S09]  /*2080*/  UISETP.NE.AND UP0, UPT, UR4, UR5, UPT ;  /* 0x000000050400728c */ /* 0x000fd2000bf05270 */
[----:B------:R-:W-:Y:S05]  /*2090*/  BRA.U UP0, `(.L_x_26) ;  /* 0xfffffffd00f07547 */ /* 0x000fea000b83ffff */
[----:B------:R2:W-:Y:S02]  /*20a0*/  STG.E desc[UR10][R6.64], R3 ;  /* 0x0000000306007986 */ /* 0x0005e4000c10190a */
.L_x_14:
[----:B01-34-:R-:W0:Y:S02]  /*20b0*/  LDC R5, c[0x0][0x3b4] ;  /* 0x0000ed00ff057b82 */ /* 0x01be240000000800 */
[----:B0-----:R-:W-:-:S13]  /*20c0*/  ISETP.GE.AND P0, PT, R5, 0x1, PT ;  /* 0x000000010500780c */ /* 0x001fda0003f06270 */
[----:B------:R-:W-:Y:S05]  /*20d0*/  @!P0 EXIT ;  /* 0x000000000000894d */ /* 0x000fea0003800000 */
[----:B------:R-:W0:Y:S01]  /*20e0*/  LDC R2, c[0x0][0x3b8] ;  /* 0x0000ee00ff027b82 */ /* 0x000e220000000800 */
[C---:B------:R-:W-:Y:S01]  /*20f0*/  ISETP.GE.U32.AND P0, PT, R5.reuse, 0x10, PT ;  /* 0x000000100500780c */ /* 0x040fe20003f06070 */
[----:B--2---:R-:W-:Y:S02]  /*2100*/  HFMA2 R6, -RZ, RZ, 0, 0 ;  /* 0x00000000ff067431 */ /* 0x004fe400000001ff */
[----:B------:R-:W-:Y:S01]  /*2110*/  IMAD R7, R0, R5, RZ ;  /* 0x0000000500077224 */ /* 0x000fe200078e02ff */
[C---:B------:R-:W-:Y:S01]  /*2120*/  LOP3.LUT R11, R5.reuse, 0xf, RZ, 0xc0, !PT ;  /* 0x0000000f050b7812 */ /* 0x040fe200078ec0ff */
[-C--:B0-----:R-:W-:Y:S01]  /*2130*/  IMAD R3, R5, R2.reuse, UR14 ;  /* 0x0000000e05037e24 */ /* 0x081fe2000f8e0202 */
[----:B------:R-:W-:-:S04]  /*2140*/  I2FP.F32.S32 R2, R2 ;  /* 0x0000000200027245 */ /* 0x000fc80000201400 */
[----:B------:R-:W-:-:S03]  /*2150*/  I2FP.F32.S32 R3, R3 ;  /* 0x0000000300037245 */ /* 0x000fc60000201400 */
[----:B------:R-:W-:Y:S05]  /*2160*/  @!P0 BRA `(.L_x_27) ;  /* 0x0000001000508947 */ /* 0x000fea0003800000 */
[----:B------:R-:W0:Y:S01]  /*2170*/  LDCU.64 UR4, c[0x0][0x390] ;  /* 0x00007200ff0477ac */ /* 0x000e220008000a00 */
[----:B------:R-:W-:Y:S01]  /*2180*/  LOP3.LUT R6, R5, 0x7ffffff0, RZ, 0xc0, !PT ;  /* 0x7ffffff005067812 */ /* 0x000fe200078ec0ff */
[----:B------:R-:W-:-:S03]  /*2190*/  IMAD.MOV.U32 R9, RZ, RZ, R7 ;  /* 0x000000ffff097224 */ /* 0x000fc600078e0007 */
[----:B------:R-:W-:Y:S01]  /*21a0*/  IADD3 R8, PT, PT, -R6, RZ, RZ ;  /* 0x000000ff06087210 */ /* 0x000fe20007ffe1ff */
[----:B0-----:R-:W-:-:S04]  /*21b0*/  UIADD3 UR4, UP0, UPT, UR4, 0x20, URZ ;  /* 0x0000002004047890 */ /* 0x001fc8000ff1e0ff */
[----:B------:R-:W-:-:S12]  /*21c0*/  UIADD3.X UR5, UPT, UPT, URZ, UR5, URZ, UP0, !UPT ;  /* 0x00000005ff057290 */ /* 0x000fd800087fe4ff */
.L_x_60:
[----:B0-----:R-:W-:Y:S01]  /*21d0*/  MOV R4, UR4 ;  /* 0x0000000400047c02 */ /* 0x001fe20008000f00 */
[----:B------:R-:W-:-:S04]  /*21e0*/  IMAD.U32 R5, RZ, RZ, UR5 ;  /* 0x00000005ff057e24 */ /* 0x000fc8000f8e00ff */
[----:B------:R-:W-:-:S05]  /*21f0*/  IMAD.WIDE R4, R9, 0x4, R4 ;  /* 0x0000000409047825 */ /* 0x000fca00078e0204 */
[----:B------:R-:W2:Y:S01]  /*2200*/  LDG.E R13, desc[UR10][R4.64+-0x20] ;  /* 0xffffe00a040d7981 */ /* 0x000ea2000c1e1900 */
[----:B------:R-:W0:Y:S01]  /*2210*/  MUFU.RCP R10, R3 ;  /* 0x00000003000a7308 */ /* 0x000e220000001000 */
[----:B------:R-:W-:Y:S01]  /*2220*/  IADD3 R8, PT, PT, R8, 0x10, RZ ;  /* 0x0000001008087810 */ /* 0x000fe20007ffe0ff */
[----:B------:R-:W-:Y:S03]  /*2230*/  BSSY.RECONVERGENT B2, `(.L_x_28) ;  /* 0x000000c000027945 */ /* 0x000fe60003800200 */
[----:B------:R-:W-:Y:S01]  /*2240*/  ISETP.NE.AND P2, PT, R8, RZ, PT ;  /* 0x000000ff0800720c */ /* 0x000fe20003f45270 */
[----:B0-----:R-:W-:-:S04]  /*2250*/  FFMA R15, -R3, R10, 1 ;  /* 0x3f800000030f7423 */ /* 0x001fc8000000010a */
[----:B------:R-:W-:Y:S01]  /*2260*/  FFMA R15, R10, R15, R10 ;  /* 0x0000000f0a0f7223 */ /* 0x000fe2000000000a */
[----:B--2---:R-:W-:-:S04]  /*2270*/  FADD R0, R2, R13 ;  /* 0x0000000d02007221 */ /* 0x004fc80000000000 */
[----:B------:R-:W0:Y:S01]  /*2280*/  FCHK P0, R0, R3 ;  /* 0x0000000300007302 */ /* 0x000e220000000000 */
[----:B------:R-:W-:-:S04]  /*2290*/  FFMA R10, R0, R15, RZ ;  /* 0x0000000f000a7223 */ /* 0x000fc800000000ff */
[----:B------:R-:W-:-:S04]  /*22a0*/  FFMA R12, -R3, R10, R0 ;  /* 0x0000000a030c7223 */ /* 0x000fc80000000100 */
[----:B------:R-:W-:Y:S01]  /*22b0*/  FFMA R15, R15, R12, R10 ;  /* 0x0000000c0f0f7223 */ /* 0x000fe2000000000a */
[----:B0-----:R-:W-:Y:S06]  /*22c0*/  @!P0 BRA `(.L_x_29) ;  /* 0x0000000000088947 */ /* 0x001fec0003800000 */
[----:B------:R-:W-:-:S07]  /*22d0*/  MOV R10, 0x22f0 ;  /* 0x000022f0000a7802 */ /* 0x000fce0000000f00 */
[----:B------:R-:W-:Y:S05]  /*22e0*/  CALL.REL.NOINC `($__internal_0_$__cuda_sm3x_div_rn_noftz_f32_slowpath) ;  /* 0x0000001c00e07944 */ /* 0x000fea0003c00000 */
.L_x_29:
[----:B------:R-:W-:Y:S05]  /*22f0*/  BSYNC.RECONVERGENT B2 ;  /* 0x0000000000027941 */ /* 0x000fea0003800200 */
.L_x_28:
[----:B------:R-:W2:Y:S01]  /*2300*/  LDG.E R13, desc[UR10][R4.64+-0x1c] ;  /* 0xffffe40a040d7981 */ /* 0x000ea2000c1e1900 */
[----:B------:R-:W0:Y:S01]  /*2310*/  MUFU.RCP R0, R3 ;  /* 0x0000000300007308 */ /* 0x000e220000001000 */
[----:B------:R-:W-:Y:S02]  /*2320*/  BSSY.RECONVERGENT B2, `(.L_x_30) ;  /* 0x000000e000027945 */ /* 0x000fe40003800200 */
[----:B------:R1:W-:Y:S01]  /*2330*/  STG.E desc[UR10][R4.64+-0x20], R15 ;  /* 0xffffe00f04007986 */ /* 0x0003e2000c10190a */
[----:B0-----:R-:W-:-:S04]  /*2340*/  FFMA R17, -R3, R0, 1 ;  /* 0x3f80000003117423 */ /* 0x001fc80000000100 */
[----:B------:R-:W-:Y:S01]  /*2350*/  FFMA R0, R0, R17, R0 ;  /* 0x0000001100007223 */ /* 0x000fe20000000000 */
[----:B--2---:R-:W-:-:S04]  /*2360*/  FADD R12, R2, R13 ;  /* 0x0000000d020c7221 */ /* 0x004fc80000000000 */
[----:B------:R-:W0:Y:S01]  /*2370*/  FCHK P0, R12, R3 ;  /* 0x000000030c007302 */ /* 0x000e220000000000 */
[----:B------:R-:W-:-:S04]  /*2380*/  FFMA R10, R0, R12, RZ ;  /* 0x0000000c000a7223 */ /* 0x000fc800000000ff */
[----:B------:R-:W-:-:S04]  /*2390*/  FFMA R13, -R3, R10, R12 ;  /* 0x0000000a030d7223 */ /* 0x000fc8000000010c */
[----:B------:R-:W-:Y:S01]  /*23a0*/  FFMA R13, R0, R13, R10 ;  /* 0x0000000d000d7223 */ /* 0x000fe2000000000a */
[----:B01----:R-:W-:Y:S06]  /*23b0*/  @!P0 BRA `(.L_x_31) ;  /* 0x0000000000108947 */ /* 0x003fec0003800000 */
[----:B------:R-:W-:Y:S02]  /*23c0*/  MOV R0, R12 ;  /* 0x0000000c00007202 */ /* 0x000fe40000000f00 */
[----:B------:R-:W-:-:S07]  /*23d0*/  MOV R10, 0x23f0 ;  /* 0x000023f0000a7802 */ /* 0x000fce0000000f00 */
[----:B------:R-:W-:Y:S05]  /*23e0*/  CALL.REL.NOINC `($__internal_0_$__cuda_sm3x_div_rn_noftz_f32_slowpath) ;  /* 0x0000001c00a07944 */ /* 0x000fea0003c00000 */
[----:B------:R-:W-:-:S07]  /*23f0*/  IMAD.MOV.U32 R13, RZ, RZ, R15 ;  /* 0x000000ffff0d7224 */ /* 0x000fce00078e000f */
.L_x_31:
[----:B------:R-:W-:Y:S05]  /*2400*/  BSYNC.RECONVERGENT B2 ;  /* 0x0000000000027941 */ /* 0x000fea0003800200 */
.L_x_30:
        /* <DEDUP_REMOVED lines=15> */
.L_x_33:
[----:B------:R-:W-:Y:S05]  /*2500*/  BSYNC.RECONVERGENT B2 ;  /* 0x0000000000027941 */ /* 0x000fea0003800200 */
.L_x_32:
        /* <DEDUP_REMOVED lines=16> */
.L_x_35:
[----:B------:R-:W-:Y:S05]  /*2610*/  BSYNC.RECONVERGENT B2 ;  /* 0x0000000000027941 */ /* 0x000fea0003800200 */
.L_x_34:
        /* <DEDUP_REMOVED lines=15> */
.L_x_37:
[----:B------:R-:W-:Y:S05]  /*2710*/  BSYNC.RECONVERGENT B2 ;  /* 0x0000000000027941 */ /* 0x000fea0003800200 */
.L_x_36:
        /* <DEDUP_REMOVED lines=16> */
.L_x_39:
[----:B------:R-:W-:Y:S05]  /*2820*/  BSYNC.RECONVERGENT B2 ;  /* 0x0000000000027941 */ /* 0x000fea0003800200 */
.L_x_38:
        /* <DEDUP_REMOVED lines=15> */
.L_x_41:
[----:B------:R-:W-:Y:S05]  /*2920*/  BSYNC.RECONVERGENT B2 ;  /* 0x0000000000027941 */ /* 0x000fea0003800200 */
.L_x_40:
        /* <DEDUP_REMOVED lines=16> */
.L_x_43:
[----:B------:R-:W-:Y:S05]  /*2a30*/  BSYNC.RECONVERGENT B2 ;  /* 0x0000000000027941 */ /* 0x000fea0003800200 */
.L_x_42:
        /* <DEDUP_REMOVED lines=15> */
.L_x_45:
[----:B------:R-:W-:Y:S05]  /*2b30*/  BSYNC.RECONVERGENT B2 ;  /* 0x0000000000027941 */ /* 0x000fea0003800200 */
.L_x_44:
        /* <DEDUP_REMOVED lines=16> */
.L_x_47:
[----:B------:R-:W-:Y:S05]  /*2c40*/  BSYNC.RECONVERGENT B2 ;  /* 0x0000000000027941 */ /* 0x000fea0003800200 */
.L_x_46:
        /* <DEDUP_REMOVED lines=15> */
.L_x_49:
[----:B------:R-:W-:Y:S05]  /*2d40*/  BSYNC.RECONVERGENT B2 ;  /* 0x0000000000027941 */ /* 0x000fea0003800200 */
.L_x_48:
        /* <DEDUP_REMOVED lines=16> */
.L_x_51:
[----:B------:R-:W-:Y:S05]  /*2e50*/  BSYNC.RECONVERGENT B2 ;  /* 0x0000000000027941 */ /* 0x000fea0003800200 */
.L_x_50:
        /* <DEDUP_REMOVED lines=15> */
.L_x_53:
[----:B------:R-:W-:Y:S05]  /*2f50*/  BSYNC.RECONVERGENT B2 ;  /* 0x0000000000027941 */ /* 0x000fea0003800200 */
.L_x_52:
        /* <DEDUP_REMOVED lines=16> */
.L_x_55:
[----:B------:R-:W-:Y:S05]  /*3060*/  BSYNC.RECONVERGENT B2 ;  /* 0x0000000000027941 */ /* 0x000fea0003800200 */
.L_x_54:
        /* <DEDUP_REMOVED lines=15> */
.L_x_57:
[----:B------:R-:W-:Y:S05]  /*3160*/  BSYNC.RECONVERGENT B2 ;  /* 0x0000000000027941 */ /* 0x000fea0003800200 */
.L_x_56:
        /* <DEDUP_REMOVED lines=16> */
.L_x_59:
[----:B------:R-:W-:Y:S05]  /*3270*/  BSYNC.RECONVERGENT B2 ;  /* 0x0000000000027941 */ /* 0x000fea0003800200 */
.L_x_58:
[----:B------:R0:W-:Y:S01]  /*3280*/  STG.E desc[UR10][R4.64+0x1c], R13 ;  /* 0x00001c0d04007986 */ /* 0x0001e2000c10190a */
[----:B------:R-:W-:Y:S01]  /*3290*/  IADD3 R9, PT, PT, R9, 0x10, RZ ;  /* 0x0000001009097810 */ /* 0x000fe20007ffe0ff */
[----:B------:R-:W-:Y:S06]  /*32a0*/  @P2 BRA `(.L_x_60) ;  /* 0xffffffec00c82947 */ /* 0x000fec000383ffff */
.L_x_27:
[----:B------:R-:W-:-:S13]  /*32b0*/  ISETP.NE.AND P0, PT, R11, RZ, PT ;  /* 0x000000ff0b00720c */ /* 0x000fda0003f05270 */
[----:B------:R-:W-:Y:S05]  /*32c0*/  @!P0 EXIT ;  /* 0x000000000000894d */ /* 0x000fea0003800000 */
[----:B------:R-:W1:Y:S01]  /*32d0*/  LDCU UR4, c[0x0][0x3b4] ;  /* 0x00007680ff0477ac */ /* 0x000e620008000800 */
[----:B------:R-:W-:Y:S01]  /*32e0*/  ISETP.GE.U32.AND P0, PT, R11, 0x8, PT ;  /* 0x000000080b00780c */ /* 0x000fe20003f06070 */
[----:B-1----:R-:W-:-:S12]  /*32f0*/  ULOP3.LUT UR4, UR4, 0x7, URZ, 0xc0, !UPT ;  /* 0x0000000704047892 */ /* 0x002fd8000f8ec0ff */
[----:B------:R-:W-:Y:S05]  /*3300*/  @!P0 BRA `(.L_x_61) ;  /* 0x0000000800308947 */ /* 0x000fea0003800000 */
[----:B0-----:R-:W0:Y:S01]  /*3310*/  LDC.64 R4, c[0x0][0x390] ;  /* 0x0000e400ff047b82 */ /* 0x001e220000000a00 */
[----:B------:R-:W-:-:S05]  /*3320*/  IADD3 R9, PT, PT, R7, R6, RZ ;  /* 0x0000000607097210 */ /* 0x000fca0007ffe0ff */
[----:B0-----:R-:W-:-:S05]  /*3330*/  IMAD.WIDE R4, R9, 0x4, R4 ;  /* 0x0000000409047825 */ /* 0x001fca00078e0204 */
[----:B------:R-:W2:Y:S01]  /*3340*/  LDG.E R9, desc[UR10][R4.64] ;  /* 0x0000000a04097981 */ /* 0x000ea2000c1e1900 */
[----:B------:R-:W0:Y:S01]  /*3350*/  MUFU.RCP R0, R3 ;  /* 0x0000000300007308 */ /* 0x000e220000001000 */
[----:B------:R-:W-:Y:S01]  /*3360*/  BSSY.RECONVERGENT B2, `(.L_x_62) ;  /* 0x000000d000027945 */ /* 0x000fe20003800200 */
        /* <DEDUP_REMOVED lines=8> */
[----:B------:R-:W-:Y:S01]  /*33f0*/  IMAD.MOV.U32 R0, RZ, RZ, R10 ;  /* 0x000000ffff007224 */ /* 0x000fe200078e000a */
[----:B------:R-:W-:-:S07]  /*3400*/  MOV R10, 0x3420 ;  /* 0x00003420000a7802 */ /* 0x000fce0000000f00 */
[----:B------:R-:W-:Y:S05]  /*3410*/  CALL.REL.NOINC `($__internal_0_$__cuda_sm3x_div_rn_noftz_f32_slowpath) ;  /* 0x0000000c00947944 */ /* 0x000fea0003c00000 */
[----:B------:R-:W-:-:S07]  /*3420*/  MOV R9, R15 ;  /* 0x0000000f00097202 */ /* 0x000fce0000000f00 */
.L_x_63:
[----:B------:R-:W-:Y:S05]  /*3430*/  BSYNC.RECONVERGENT B2 ;  /* 0x0000000000027941 */ /* 0x000fea0003800200 */
.L_x_62:
        /* <DEDUP_REMOVED lines=16> */
.L_x_65:
[----:B------:R-:W-:Y:S05]  /*3540*/  BSYNC.RECONVERGENT B2 ;  /* 0x0000000000027941 */ /* 0x000fea0003800200 */
.L_x_64:
        /* <DEDUP_REMOVED lines=15> */
[----:B------:R-:W-:-:S07]  /*3640*/  MOV R9, R15 ;  /* 0x0000000f00097202 */ /* 0x000fce0000000f00 */
.L_x_67:
[----:B------:R-:W-:Y:S05]  /*3650*/  BSYNC.RECONVERGENT B2 ;  /* 0x0000000000027941 */ /* 0x000fea0003800200 */
.L_x_66:
        /* <DEDUP_REMOVED lines=12> */
[----:B------:R-:W-:Y:S01]  /*3720*/  IMAD.MOV.U32 R0, RZ, RZ, R10 ;  /* 0x000000ffff007224 */ /* 0x000fe200078e000a */
[----:B------:R-:W-:-:S07]  /*3730*/  MOV R10, 0x3750 ;  /* 0x00003750000a7802 */ /* 0x000fce0000000f00 */
[----:B------:R-:W-:Y:S05]  /*3740*/  CALL.REL.NOINC `($__internal_0_$__cuda_sm3x_div_rn_noftz_f32_slowpath) ;  /* 0x0000000800c87944 */ /* 0x000fea0003c00000 */
[----:B------:R-:W-:-:S07]  /*3750*/  MOV R11, R15 ;  /* 0x0000000f000b7202 */ /* 0x000fce0000000f00 */
.L_x_69:
[----:B------:R-:W-:Y:S05]  /*3760*/  BSYNC.RECONVERGENT B2 ;  /* 0x0000000000027941 */ /* 0x000fea0003800200 */
.L_x_68:
        /* <DEDUP_REMOVED lines=16> */
.L_x_71:
[----:B------:R-:W-:Y:S05]  /*3870*/  BSYNC.RECONVERGENT B2 ;  /* 0x0000000000027941 */ /* 0x000fea0003800200 */
.L_x_70:
        /* <DEDUP_REMOVED lines=16> */
.L_x_73:
[----:B------:R-:W-:Y:S05]  /*3980*/  BSYNC.RECONVERGENT B2 ;  /* 0x0000000000027941 */ /* 0x000fea0003800200 */
.L_x_72:
        /* <DEDUP_REMOVED lines=16> */
.L_x_75:
[----:B------:R-:W-:Y:S05]  /*3a90*/  BSYNC.RECONVERGENT B2 ;  /* 0x0000000000027941 */ /* 0x000fea0003800200 */
.L_x_74:
        /* <DEDUP_REMOVED lines=16> */
.L_x_77:
[----:B------:R-:W-:Y:S05]  /*3ba0*/  BSYNC.RECONVERGENT B2 ;  /* 0x0000000000027941 */ /* 0x000fea0003800200 */
.L_x_76:
[----:B------:R1:W-:Y:S01]  /*3bb0*/  STG.E desc[UR10][R4.64+0x1c], R11 ;  /* 0x00001c0b04007986 */ /* 0x0003e2000c10190a */
[----:B------:R-:W-:-:S07]  /*3bc0*/  IADD3 R6, PT, PT, R6, 0x8, RZ ;  /* 0x0000000806067810 */ /* 0x000fce0007ffe0ff */
.L_x_61:
[----:B------:R-:W-:-:S13]  /*3bd0*/  ISETP.NE.AND P0, PT, RZ, UR4, PT ;  /* 0x00000004ff007c0c */ /* 0x000fda000bf05270 */
[----:B------:R-:W-:Y:S05]  /*3be0*/  @!P0 EXIT ;  /* 0x000000000000894d */ /* 0x000fea0003800000 */
[----:B------:R-:W2:Y:S01]  /*3bf0*/  LDCU UR5, c[0x0][0x3b4] ;  /* 0x00007680ff0577ac */ /* 0x000ea20008000800 */
[----:B------:R-:W-:Y:S02]  /*3c00*/  UISETP.GE.U32.AND UP0, UPT, UR4, 0x4, UPT ;  /* 0x000000040400788c */ /* 0x000fe4000bf06070 */
[----:B--2---:R-:W-:-:S07]  /*3c10*/  ULOP3.LUT UR5, UR5, 0x3, URZ, 0xc0, !UPT ;  /* 0x0000000305057892 */ /* 0x004fce000f8ec0ff */
[----:B------:R-:W-:Y:S05]  /*3c20*/  BRA.U !UP0, `(.L_x_78) ;  /* 0x0000000508207547 */ /* 0x000fea000b800000 */
[----:B01----:R-:W0:Y:S01]  /*3c30*/  LDC.64 R4, c[0x0][0x390] ;  /* 0x0000e400ff047b82 */ /* 0x003e220000000a00 */
        /* <DEDUP_REMOVED lines=17> */
.L_x_80:
[----:B------:R-:W-:Y:S05]  /*3d50*/  BSYNC.RECONVERGENT B2 ;  /* 0x0000000000027941 */ /* 0x000fea0003800200 */
.L_x_79:
        /* <DEDUP_REMOVED lines=16> */
.L_x_82:
[----:B------:R-:W-:Y:S05]  /*3e60*/  BSYNC.RECONVERGENT B2 ;  /* 0x0000000000027941 */ /* 0x000fea0003800200 */
.L_x_81:
        /* <DEDUP_REMOVED lines=16> */
.L_x_84:
[----:B------:R-:W-:Y:S05]  /*3f70*/  BSYNC.RECONVERGENT B2 ;  /* 0x0000000000027941 */ /* 0x000fea0003800200 */
.L_x_83:
        /* <DEDUP_REMOVED lines=16> */
.L_x_86:
[----:B------:R-:W-:Y:S05]  /*4080*/  BSYNC.RECONVERGENT B2 ;  /* 0x0000000000027941 */ /* 0x000fea0003800200 */
.L_x_85:
[----:B------:R2:W-:Y:S01]  /*4090*/  STG.E desc[UR10][R4.64+0xc], R11 ;  /* 0x00000c0b04007986 */ /* 0x0005e2000c10190a */
[----:B------:R-:W-:-:S07]  /*40a0*/  IADD3 R6, PT, PT, R6, 0x4, RZ ;  /* 0x0000000406067810 */ /* 0x000fce0007ffe0ff */
.L_x_78:
[----:B------:R-:W-:-:S13]  /*40b0*/  ISETP.NE.AND P0, PT, RZ, UR5, PT ;  /* 0x00000005ff007c0c */ /* 0x000fda000bf05270 */
[----:B------:R-:W-:Y:S05]  /*40c0*/  @!P0 EXIT ;  /* 0x000000000000894d */ /* 0x000fea0003800000 */
[----:B012---:R-:W0:Y:S01]  /*40d0*/  LDC.64 R4, c[0x0][0x390] ;  /* 0x0000e400ff047b82 */ /* 0x007e220000000a00 */
[----:B------:R-:W-:Y:S01]  /*40e0*/  IMAD.IADD R9, R7, 0x1, R6 ;  /* 0x0000000107097824 */ /* 0x000fe200078e0206 */
[----:B------:R-:W-:-:S12]  /*40f0*/  UIADD3 UR4, UPT, UPT, -UR5, URZ, URZ ;  /* 0x000000ff05047290 */ /* 0x000fd8000fffe1ff */
.L_x_89:
[----:B01----:R-:W-:-:S05]  /*4100*/  IMAD.WIDE R6, R9, 0x4, R4 ;  /* 0x0000000409067825 */ /* 0x003fca00078e0204 */
[----:B------:R-:W2:Y:S01]  /*4110*/  LDG.E R11, desc[UR10][R6.64] ;  /* 0x0000000a060b7981 */ /* 0x000ea2000c1e1900 */
[----:B------:R-:W0:Y:S01]  /*4120*/  MUFU.RCP R0, R3 ;  /* 0x0000000300007308 */ /* 0x000e220000001000 */
[----:B------:R-:W-:Y:S01]  /*4130*/  UIADD3 UR4, UPT, UPT, UR4, 0x1, URZ ;  /* 0x0000000104047890 */ /* 0x000fe2000fffe0ff */
[----:B------:R-:W-:Y:S03]  /*4140*/  BSSY.RECONVERGENT B2, `(.L_x_87) ;  /* 0x000000e000027945 */ /* 0x000fe60003800200 */
[----:B------:R-:W-:Y:S01]  /*4150*/  UISETP.NE.AND UP0, UPT, UR4, URZ, UPT ;  /* 0x000000ff0400728c */ /* 0x000fe2000bf05270 */
        /* <DEDUP_REMOVED lines=8> */
[----:B------:R-:W-:Y:S02]  /*41e0*/  MOV R0, R10 ;  /* 0x0000000a00007202 */ /* 0x000fe40000000f00 */
[----:B------:R-:W-:-:S07]  /*41f0*/  MOV R10, 0x4210 ;  /* 0x00004210000a7802 */ /* 0x000fce0000000f00 */
[----:B------:R-:W-:Y:S05]  /*4200*/  CALL.REL.NOINC `($__internal_0_$__cuda_sm3x_div_rn_noftz_f32_slowpath) ;  /* 0x0000000000187944 */ /* 0x000fea0003c00000 */
[----:B------:R-:W-:-:S07]  /*4210*/  MOV R11, R15 ;  /* 0x0000000f000b7202 */ /* 0x000fce0000000f00 */
.L_x_88:
[----:B------:R-:W-:Y:S05]  /*4220*/  BSYNC.RECONVERGENT B2 ;  /* 0x0000000000027941 */ /* 0x000fea0003800200 */
.L_x_87:
[----:B------:R1:W-:Y:S01]  /*4230*/  STG.E desc[UR10][R6.64], R11 ;  /* 0x0000000b06007986 */ /* 0x0003e2000c10190a */
[----:B------:R-:W-:Y:S01]  /*4240*/  VIADD R9, R9, 0x1 ;  /* 0x0000000109097836 */ /* 0x000fe20000000000 */
[----:B------:R-:W-:Y:S06]  /*4250*/  BRA.U UP0, `(.L_x_89) ;  /* 0xfffffffd00a87547 */ /* 0x000fec000b83ffff */
[----:B------:R-:W-:Y:S05]  /*4260*/  EXIT ;  /* 0x000000000000794d */ /* 0x000fea0003800000 */
        .weak           $__internal_0_$__cuda_sm3x_div_rn_noftz_f32_slowpath
        .type           $__internal_0_$__cuda_sm3x_div_rn_noftz_f32_slowpath,@function
        .size           $__internal_0_$__cuda_sm3x_div_rn_noftz_f32_slowpath,(.L_x_102 - $__internal_0_$__cuda_sm3x_div_rn_noftz_f32_slowpath)
$__internal_0_$__cuda_sm3x_div_rn_noftz_f32_slowpath:
[--C-:B------:R-:W-:Y:S01]  /*4270*/  SHF.R.U32.HI R12, RZ, 0x17, R3.reuse ;  /* 0x00000017ff0c7819 */ /* 0x100fe20000011603 */
[----:B------:R-:W-:Y:S01]  /*4280*/  BSSY.RECONVERGENT B0, `(.L_x_90) ;  /* 0x0000064000007945 */ /* 0x000fe20003800200 */
[----:B------:R-:W-:Y:S01]  /*4290*/  SHF.R.U32.HI R14, RZ, 0x17, R0 ;  /* 0x00000017ff0e7819 */ /* 0x000fe20000011600 */
[----:B------:R-:W-:Y:S01]  /*42a0*/  IMAD.MOV.U32 R15, RZ, RZ, R3 ;  /* 0x000000ffff0f7224 */ /* 0x000fe200078e0003 */
[----:B------:R-:W-:Y:S02]  /*42b0*/  LOP3.LUT R12, R12, 0xff, RZ, 0xc0, !PT ;  /* 0x000000ff0c0c7812 */ /* 0x000fe400078ec0ff */
[----:B------:R-:W-:Y:S02]  /*42c0*/  LOP3.LUT R14, R14, 0xff, RZ, 0xc0, !PT ;  /* 0x000000ff0e0e7812 */ /* 0x000fe400078ec0ff */
[----:B------:R-:W-:Y:S02]  /*42d0*/  IADD3 R16, PT, PT, R12, -0x1, RZ ;  /* 0xffffffff0c107810 */ /* 0x000fe40007ffe0ff */
[----:B------:R-:W-:-:S02]  /*42e0*/  IADD3 R13, PT, PT, R14, -0x1, RZ ;  /* 0xffffffff0e0d7810 */ /* 0x000fc40007ffe0ff */
[----:B------:R-:W-:-:S04]  /*42f0*/  ISETP.GT.U32.AND P0, PT, R16, 0xfd, PT ;  /* 0x000000fd1000780c */ /* 0x000fc80003f04070 */
[----:B------:R-:W-:-:S13]  /*4300*/  ISETP.GT.U32.OR P0, PT, R13, 0xfd, P0 ;  /* 0x000000fd0d00780c */ /* 0x000fda0000704470 */
[----:B------:R-:W-:Y:S01]  /*4310*/  @!P0 MOV R13, RZ ;  /* 0x000000ff000d8202 */ /* 0x000fe20000000f00 */
[----:B------:R-:W-:Y:S06]  /*4320*/  @!P0 BRA `(.L_x_91) ;  /* 0x0000000000608947 */ /* 0x000fec0003800000 */
[----:B------:R-:W-:Y:S02]  /*4330*/  FSETP.GTU.FTZ.AND P0, PT, |R0|, +INF , PT ;  /* 0x7f8000000000780b */ /* 0x000fe40003f1c200 */
[----:B------:R-:W-:-:S04]  /*4340*/  FSETP.GTU.FTZ.AND P1, PT, |R3|, +INF , PT ;  /* 0x7f8000000300780b */ /* 0x000fc80003f3c200 */
[----:B------:R-:W-:-:S13]  /*4350*/  PLOP3.LUT P0, PT, P0, P1, PT, 0xf8, 0x8f ;  /* 0x00000000008f781c */ /* 0x000fda0000703f70 */
[----:B------:R-:W-:Y:S05]  /*4360*/  @P0 BRA `(.L_x_92) ;  /* 0x0000000400500947 */ /* 0x000fea0003800000 */
[----:B------:R-:W-:-:S13]  /*4370*/  LOP3.LUT P0, RZ, R15, 0x7fffffff, R0, 0xc8, !PT ;  /* 0x7fffffff0fff7812 */ /* 0x000fda000780c800 */
[----:B------:R-:W-:Y:S05]  /*4380*/  @!P0 BRA `(.L_x_93) ;  /* 0x0000000400408947 */ /* 0x000fea0003800000 */
[C---:B------:R-:W-:Y:S02]  /*4390*/  FSETP.NEU.FTZ.AND P0, PT, |R0|.reuse, +INF , PT ;  /* 0x7f8000000000780b */ /* 0x040fe40003f1d200 */
[----:B------:R-:W-:Y:S02]  /*43a0*/  FSETP.NEU.FTZ.AND P3, PT, |R3|, +INF , PT ;  /* 0x7f8000000300780b */ /* 0x000fe40003f7d200 */
[----:B------:R-:W-:-:S11]  /*43b0*/  FSETP.NEU.FTZ.AND P1, PT, |R0|, +INF , PT ;  /* 0x7f8000000000780b */ /* 0x000fd60003f3d200 */
[----:B------:R-:W-:Y:S05]  /*43c0*/  @!P3 BRA !P0, `(.L_x_93) ;  /* 0x000000040030b947 */ /* 0x000fea0004000000 */
[----:B------:R-:W-:-:S04]  /*43d0*/  LOP3.LUT P0, RZ, R0, 0x7fffffff, RZ, 0xc0, !PT ;  /* 0x7fffffff00ff7812 */ /* 0x000fc8000780c0ff */
[----:B------:R-:W-:-:S13]  /*43e0*/  PLOP3.LUT P0, PT, P3, P0, PT, 0x2f, 0xf2 ;  /* 0x0000000000f2781c */ /* 0x000fda0001f00577 */
[----:B------:R-:W-:Y:S05]  /*43f0*/  @P0 BRA `(.L_x_94) ;  /* 0x00000004001c0947 */ /* 0x000fea0003800000 */
[----:B------:R-:W-:-:S04]  /*4400*/  LOP3.LUT P0, RZ, R15, 0x7fffffff, RZ, 0xc0, !PT ;  /* 0x7fffffff0fff7812 */ /* 0x000fc8000780c0ff */
[----:B------:R-:W-:-:S13]  /*4410*/  PLOP3.LUT P0, PT, P1, P0, PT, 0x2f, 0xf2 ;  /* 0x0000000000f2781c */ /* 0x000fda0000f00577 */
[----:B------:R-:W-:Y:S05]  /*4420*/  @P0 BRA `(.L_x_95) ;  /* 0x0000000400040947 */ /* 0x000fea0003800000 */
[----:B------:R-:W-:Y:S02]  /*4430*/  IADD3 R13, PT, PT, R14, -0x1, RZ ;  /* 0xffffffff0e0d7810 */ /* 0x000fe40007ffe0ff */
[----:B------:R-:W-:Y:S02]  /*4440*/  ISETP.GE.AND P1, PT, R16, RZ, PT ;  /* 0x000000ff1000720c */ /* 0x000fe40003f26270 */
[----:B------:R-:W-:-:S11]  /*4450*/  ISETP.GE.AND P0, PT, R13, RZ, PT ;  /* 0x000000ff0d00720c */ /* 0x000fd60003f06270 */
[----:B------:R-:W-:Y:S02]  /*4460*/  @!P1 FFMA R15, R3, 1.84467440737095516160e+19, RZ ;  /* 0x5f800000030f9823 */ /* 0x000fe400000000ff */
[----:B------:R-:W-:Y:S01]  /*4470*/  @P0 IMAD.MOV.U32 R13, RZ, RZ, RZ ;  /* 0x000000ffff0d0224 */ /* 0x000fe200078e00ff */
[----:B------:R-:W-:Y:S01]  /*4480*/  @!P0 MOV R13, 0xffffffc0 ;  /* 0xffffffc0000d8802 */ /* 0x000fe20000000f00 */
[----:B------:R-:W-:-:S03]  /*4490*/  @!P0 FFMA R0, R0, 1.84467440737095516160e+19, RZ ;  /* 0x5f80000000008823 */ /* 0x000fc600000000ff */
[----:B------:R-:W-:-:S07]  /*44a0*/  @!P1 IADD3 R13, PT, PT, R13, 0x40, RZ ;  /* 0x000000400d0d9810 */ /* 0x000fce0007ffe0ff */
.L_x_91:
[----:B------:R-:W-:Y:S01]  /*44b0*/  LEA R16, R12, 0xc0800000, 0x17 ;  /* 0xc08000000c107811 */ /* 0x000fe200078eb8ff */
[----:B------:R-:W-:Y:S01]  /*44c0*/  BSSY.RECONVERGENT B1, `(.L_x_96) ;  /* 0x0000036000017945 */ /* 0x000fe20003800200 */
[----:B------:R-:W-:-:S03]  /*44d0*/  IADD3 R17, PT, PT, R14, -0x7f, RZ ;  /* 0xffffff810e117810 */ /* 0x000fc60007ffe0ff */
[----:B------:R-:W-:Y:S02]  /*44e0*/  IMAD.IADD R16, R15, 0x1, -R16 ;  /* 0x000000010f107824 */ /* 0x000fe400078e0a10 */
[C---:B------:R-:W-:Y:S02]  /*44f0*/  IMAD R0, R17.reuse, -0x800000, R0 ;  /* 0xff80000011007824 */ /* 0x040fe400078e0200 */
[----:B------:R0:W1:Y:S01]  /*4500*/  MUFU.RCP R18, R16 ;  /* 0x0000001000127308 */ /* 0x0000620000001000 */
[----:B------:R-:W-:Y:S01]  /*4510*/  FADD.FTZ R19, -R16, -RZ ;  /* 0x800000ff10137221 */ /* 0x000fe20000010100 */
[----:B0-----:R-:W-:-:S04]  /*4520*/  IADD3 R16, PT, PT, R17, 0x7f, -R12 ;  /* 0x0000007f11107810 */ /* 0x001fc80007ffe80c */
[----:B------:R-:W-:Y:S01]  /*4530*/  IADD3 R13, PT, PT, R16, R13, RZ ;  /* 0x0000000d100d7210 */ /* 0x000fe20007ffe0ff */
[----:B-1----:R-:W-:-:S04]  /*4540*/  FFMA R15, R18, R19, 1 ;  /* 0x3f800000120f7423 */ /* 0x002fc80000000013 */
[----:B------:R-:W-:-:S04]  /*4550*/  FFMA R15, R18, R15, R18 ;  /* 0x0000000f120f7223 */ /* 0x000fc80000000012 */
[----:B------:R-:W-:-:S04]  /*4560*/  FFMA R14, R0, R15, RZ ;  /* 0x0000000f000e7223 */ /* 0x000fc800000000ff */
[----:B------:R-:W-:-:S04]  /*4570*/  FFMA R18, R19, R14, R0 ;  /* 0x0000000e13127223 */ /* 0x000fc80000000000 */
[----:B------:R-:W-:-:S04]  /*4580*/  FFMA R14, R15, R18, R14 ;  /* 0x000000120f0e7223 */ /* 0x000fc8000000000e */
[----:B------:R-:W-:-:S04]  /*4590*/  FFMA R19, R19, R14, R0 ;  /* 0x0000000e13137223 */ /* 0x000fc80000000000 */
[----:B------:R-:W-:-:S05]  /*45a0*/  FFMA R0, R15, R19, R14 ;  /* 0x000000130f007223 */ /* 0x000fca000000000e */
[----:B------:R-:W-:-:S04]  /*45b0*/  SHF.R.U32.HI R12, RZ, 0x17, R0 ;  /* 0x00000017ff0c7819 */ /* 0x000fc80000011600 */
[----:B------:R-:W-:-:S05]  /*45c0*/  LOP3.LUT R12, R12, 0xff, RZ, 0xc0, !PT ;  /* 0x000000ff0c0c7812 */ /* 0x000fca00078ec0ff */
[----:B------:R-:W-:-:S05]  /*45d0*/  IMAD.IADD R12, R12, 0x1, R13 ;  /* 0x000000010c0c7824 */ /* 0x000fca00078e020d */
[----:B------:R-:W-:-:S04]  /*45e0*/  IADD3 R16, PT, PT, R12, -0x1, RZ ;  /* 0xffffffff0c107810 */ /* 0x000fc80007ffe0ff */
[----:B------:R-:W-:-:S13]  /*45f0*/  ISETP.GE.U32.AND P0, PT, R16, 0xfe, PT ;  /* 0x000000fe1000780c */ /* 0x000fda0003f06070 */
[----:B------:R-:W-:Y:S05]  /*4600*/  @!P0 BRA `(.L_x_97) ;  /* 0x0000000000808947 */ /* 0x000fea0003800000 */
[----:B------:R-:W-:-:S13]  /*4610*/  ISETP.GT.AND P0, PT, R12, 0xfe, PT ;  /* 0x000000fe0c00780c */ /* 0x000fda0003f04270 */
[----:B------:R-:W-:Y:S05]  /*4620*/  @P0 BRA `(.L_x_98) ;  /* 0x00000000006c0947 */ /* 0x000fea0003800000 */
[----:B------:R-:W-:-:S13]  /*4630*/  ISETP.GE.AND P0, PT, R12, 0x1, PT ;  /* 0x000000010c00780c */ /* 0x000fda0003f06270 */
[----:B------:R-:W-:Y:S05]  /*4640*/  @P0 BRA `(.L_x_99) ;  /* 0x0000000000740947 */ /* 0x000fea0003800000 */
[----:B------:R-:W-:Y:S02]  /*4650*/  ISETP.GE.AND P0, PT, R12, -0x18, PT ;  /* 0xffffffe80c00780c */ /* 0x000fe40003f06270 */
[----:B------:R-:W-:-:S11]  /*4660*/  LOP3.LUT R0, R0, 0x80000000, RZ, 0xc0, !PT ;  /* 0x8000000000007812 */ /* 0x000fd600078ec0ff */
[----:B------:R-:W-:Y:S05]  /*4670*/  @!P0 BRA `(.L_x_99) ;  /* 0x0000000000688947 */ /* 0x000fea0003800000 */
[-CC-:B------:R-:W-:Y:S01]  /*4680*/  FFMA.RZ R13, R15, R19.reuse, R14.reuse ;  /* 0x000000130f0d7223 */ /* 0x180fe2000000c00e */
[C---:B------:R-:W-:Y:S02]  /*4690*/  ISETP.NE.AND P3, PT, R12.reuse, RZ, PT ;  /* 0x000000ff0c00720c */ /* 0x040fe40003f65270 */
[C---:B------:R-:W-:Y:S02]  /*46a0*/  ISETP.NE.AND P1, PT, R12.reuse, RZ, PT ;  /* 0x000000ff0c00720c */ /* 0x040fe40003f25270 */
[----:B------:R-:W-:Y:S01]  /*46b0*/  LOP3.LUT R16, R13, 0x7fffff, RZ, 0xc0, !PT ;  /* 0x007fffff0d107812 */ /* 0x000fe200078ec0ff */
[CCC-:B------:R-:W-:Y:S01]  /*46c0*/  FFMA.RP R13, R15.reuse, R19.reuse, R14.reuse ;  /* 0x000000130f0d7223 */ /* 0x1c0fe2000000800e */
[----:B------:R-:W-:Y:S01]  /*46d0*/  FFMA.RM R14, R15, R19, R14 ;  /* 0x000000130f0e7223 */ /* 0x000fe2000000400e */
[----:B------:R-:W-:Y:S01]  /*46e0*/  IADD3 R15, PT, PT, R12, 0x20, RZ ;  /* 0x000000200c0f7810 */ /* 0x000fe20007ffe0ff */
[----:B------:R-:W-:Y:S01]  /*46f0*/  IMAD.MOV R12, RZ, RZ, -R12 ;  /* 0x000000ffff0c7224 */ /* 0x000fe200078e0a0c */
[----:B------:R-:W-:-:S02]  /*4700*/  LOP3.LUT R16, R16, 0x800000, RZ, 0xfc, !PT ;  /* 0x0080000010107812 */ /* 0x000fc400078efcff */
[----:B------:R-:W-:Y:S02]  /*4710*/  FSETP.NEU.FTZ.AND P0, PT, R13, R14, PT ;  /* 0x0000000e0d00720b */ /* 0x000fe40003f1d000 */
[----:B------:R-:W-:Y:S02]  /*4720*/  SHF.L.U32 R15, R16, R15, RZ ;  /* 0x0000000f100f7219 */ /* 0x000fe400000006ff */
[----:B------:R-:W-:Y:S02]  /*4730*/  SEL R13, R12, RZ, P3 ;  /* 0x000000ff0c0d7207 */ /* 0x000fe40001800000 */
[----:B------:R-:W-:Y:S02]  /*4740*/  ISETP.NE.AND P1, PT, R15, RZ, P1 ;  /* 0x000000ff0f00720c */ /* 0x000fe40000f25270 */
[----:B------:R-:W-:Y:S02]  /*4750*/  SHF.R.U32.HI R13, RZ, R13, R16 ;  /* 0x0000000dff0d7219 */ /* 0x000fe40000011610 */
[----:B------:R-:W-:-:S02]  /*4760*/  PLOP3.LUT P0, PT, P0, P1, PT, 0xf8, 0x8f ;  /* 0x00000000008f781c */ /* 0x000fc40000703f70 */
[----:B------:R-:W-:Y:S02]  /*4770*/  SHF.R.U32.HI R15, RZ, 0x1, R13 ;  /* 0x00000001ff0f7819 */ /* 0x000fe4000001160d */
[----:B------:R-:W-:-:S04]  /*4780*/  SEL R12, RZ, 0x1, !P0 ;  /* 0x00000001ff0c7807 */ /* 0x000fc80004000000 */
[----:B------:R-:W-:-:S04]  /*4790*/  LOP3.LUT R12, R12, 0x1, R15, 0xf8, !PT ;  /* 0x000000010c0c7812 */ /* 0x000fc800078ef80f */
[----:B------:R-:W-:-:S04]  /*47a0*/  LOP3.LUT R12, R12, R13, RZ, 0xc0, !PT ;  /* 0x0000000d0c0c7212 */ /* 0x000fc800078ec0ff */
[----:B------:R-:W-:-:S04]  /*47b0*/  IADD3 R15, PT, PT, R15, R12, RZ ;  /* 0x0000000c0f0f7210 */ /* 0x000fc80007ffe0ff */
[----:B------:R-:W-:Y:S01]  /*47c0*/  LOP3.LUT R0, R15, R0, RZ, 0xfc, !PT ;  /* 0x000000000f007212 */ /* 0x000fe200078efcff */
[----:B------:R-:W-:Y:S06]  /*47d0*/  BRA `(.L_x_99) ;  /* 0x0000000000107947 */ /* 0x000fec0003800000 */
.L_x_98:
[----:B------:R-:W-:-:S04]  /*47e0*/  LOP3.LUT R0, R0, 0x80000000, RZ, 0xc0, !PT ;  /* 0x8000000000007812 */ /* 0x000fc800078ec0ff */
[----:B------:R-:W-:Y:S01]  /*47f0*/  LOP3.LUT R0, R0, 0x7f800000, RZ, 0xfc, !PT ;  /* 0x7f80000000007812 */ /* 0x000fe200078efcff */
[----:B------:R-:W-:Y:S06]  /*4800*/  BRA `(.L_x_99) ;  /* 0x0000000000047947 */ /* 0x000fec0003800000 */
.L_x_97:
[----:B------:R-:W-:-:S07]  /*4810*/  LEA R0, R13, R0, 0x17 ;  /* 0x000000000d007211 */ /* 0x000fce00078eb8ff */
.L_x_99:
[----:B------:R-:W-:Y:S05]  /*4820*/  BSYNC.RECONVERGENT B1 ;  /* 0x0000000000017941 */ /* 0x000fea0003800200 */
.L_x_96:
[----:B------:R-:W-:Y:S05]  /*4830*/  BRA `(.L_x_100) ;  /* 0x0000000000207947 */ /* 0x000fea0003800000 */
.L_x_95:
[----:B------:R-:W-:-:S04]  /*4840*/  LOP3.LUT R0, R15, 0x80000000, R0, 0x48, !PT ;  /* 0x800000000f007812 */ /* 0x000fc800078e4800 */
[----:B------:R-:W-:Y:S01]  /*4850*/  LOP3.LUT R0, R0, 0x7f800000, RZ, 0xfc, !PT ;  /* 0x7f80000000007812 */ /* 0x000fe200078efcff */
[----:B------:R-:W-:Y:S06]  /*4860*/  BRA `(.L_x_100) ;  /* 0x0000000000147947 */ /* 0x000fec0003800000 */
.L_x_94:
[----:B------:R-:W-:Y:S01]  /*4870*/  LOP3.LUT R0, R15, 0x80000000, R0, 0x48, !PT ;  /* 0x800000000f007812 */ /* 0x000fe200078e4800 */
[----:B------:R-:W-:Y:S06]  /*4880*/  BRA `(.L_x_100) ;  /* 0x00000000000c7947 */ /* 0x000fec0003800000 */
.L_x_93:
[----:B------:R-:W0:Y:S01]  /*4890*/  MUFU.RSQ R0, -QNAN ;  /* 0xffc0000000007908 */ /* 0x000e220000001400 */
[----:B------:R-:W-:Y:S05]  /*48a0*/  BRA `(.L_x_100) ;  /* 0x0000000000047947 */ /* 0x000fea0003800000 */
.L_x_92:
[----:B------:R-:W-:-:S07]  /*48b0*/  FADD.FTZ R0, R0, R3 ;  /* 0x0000000300007221 */ /* 0x000fce0000010000 */
.L_x_100:
[----:B------:R-:W-:Y:S05]  /*48c0*/  BSYNC.RECONVERGENT B0 ;  /* 0x0000000000007941 */ /* 0x000fea0003800200 */
.L_x_90:
[----:B------:R-:W-:Y:S01]  /*48d0*/  HFMA2 R13, -RZ, RZ, 0, 0 ;  /* 0x00000000ff0d7431 */ /* 0x000fe200000001ff */
[----:B------:R-:W-:Y:S01]  /*48e0*/  MOV R12, R10 ;  /* 0x0000000a000c7202 */ /* 0x000fe20000000f00 */
[----:B0-----:R-:W-:-:S03]  /*48f0*/  IMAD.MOV.U32 R15, RZ, RZ, R0 ;  /* 0x000000ffff0f7224 */ /* 0x001fc600078e0000 */
[----:B------:R-:W-:Y:S05]  /*4900*/  RET.REL.NODEC R12 `(_Z14calculateCountPiPKhPfS_iiiiiii) ;  /* 0xffffffb40cbc7950 */ /* 0x000fea0003c3ffff */
.L_x_101:
[----:B------:R-:W-:-:S00]  /*4910*/  BRA `(.L_x_101) ;  /* 0xfffffffc00fc7947 */ /* 0x000fc0000383ffff */
[----:B------:R-:W-:-:S00]  /*4920*/  NOP ;  /* 0x0000000000007918 */ /* 0x000fc00000000000 */
        /* <DEDUP_REMOVED lines=13> */
.L_x_102:


//--------------------- .nv.shared.reserved.0     --------------------------
	.section	.nv.shared.reserved.0,"aw",@nobits
	.weak		__nv_reservedSMEM_offset_0_alias
	.size		__nv_reservedSMEM_offset_0_alias, 0, 64
	.other		__nv_reservedSMEM_offset_0_alias,@"STO_CUDA_RESERVED_SHARED STV_DEFAULT"
__nv_reservedSMEM_offset_0_alias:
	.zero		0
	.zero		64


//--------------------- .nv.constant0._Z14calculateCountPiPKhPfS_iiiiiii --------------------------
	.section	.nv.constant0._Z14calculateCountPiPKhPfS_iiiiiii,"a",@progbits
	.sectionflags	@""
	.align	4
.nv.constant0._Z14calculateCountPiPKhPfS_iiiiiii:
	.zero		956


//--------------------- SYMBOLS --------------------------

	.type		.nv.reservedSmem.offset0,@object
	.size		.nv.reservedSmem.offset0,0x4
